//
// Generated by NVIDIA NVVM Compiler
//
// Compiler Build ID: CL-36424714
// Cuda compilation tools, release 13.0, V13.0.88
// Based on NVVM 20.0.0
//

.version 9.0
.target sm_100
.address_size 64

	// .globl	sum
.const .align 4 .u32 INPUT_DIM = 100;
.const .align 4 .u32 FILTER_DIM = 5;
.const .align 4 .u32 CONV_LAYER_SIZE = 10;
.const .align 4 .u32 CONV_OUTPUT_DIM = 20;

.visible .entry sum(
	.param .u64 .ptr .align 1 sum_param_0,
	.param .u64 .ptr .align 1 sum_param_1,
	.param .u64 .ptr .align 1 sum_param_2,
	.param .u32 sum_param_3
)
{
	.reg .pred 	%p<3>;
	.reg .b32 	%r<11>;
	.reg .b32 	%f<4>;
	.reg .b64 	%rd<11>;

	ld.param.u64 	%rd4, [sum_param_0];
	ld.param.u64 	%rd5, [sum_param_1];
	ld.param.u64 	%rd6, [sum_param_2];
	ld.param.u32 	%r6, [sum_param_3];
	mov.u32 	%r7, %ctaid.x;
	mov.u32 	%r1, %ntid.x;
	mov.u32 	%r8, %tid.x;
	mad.lo.s32 	%r10, %r7, %r1, %r8;
	setp.ge.s32 	%p1, %r10, %r6;
	@%p1 bra 	$L__BB0_3;
	mov.u32 	%r9, %nctaid.x;
	mul.lo.s32 	%r3, %r1, %r9;
	cvta.to.global.u64 	%rd1, %rd4;
	cvta.to.global.u64 	%rd2, %rd5;
	cvta.to.global.u64 	%rd3, %rd6;
$L__BB0_2:
	mul.wide.s32 	%rd7, %r10, 4;
	add.s64 	%rd8, %rd1, %rd7;
	ld.global.f32 	%f1, [%rd8];
	add.s64 	%rd9, %rd2, %rd7;
	ld.global.f32 	%f2, [%rd9];
	add.f32 	%f3, %f1, %f2;
	add.s64 	%rd10, %rd3, %rd7;
	st.global.f32 	[%rd10], %f3;
	add.s32 	%r10, %r10, %r3;
	setp.lt.s32 	%p2, %r10, %r6;
	@%p2 bra 	$L__BB0_2;
$L__BB0_3:
	ret;

}
	// .globl	convolution_layer
.visible .entry convolution_layer(
	.param .u64 .ptr .align 1 convolution_layer_param_0,
	.param .u64 .ptr .align 1 convolution_layer_param_1,
	.param .u64 .ptr .align 1 convolution_layer_param_2
)
{
	.reg .pred 	%p<12>;
	.reg .b32 	%r<55>;
	.reg .b64 	%rd<26>;
	.reg .b64 	%fd<61>;

	ld.param.u64 	%rd4, [convolution_layer_param_0];
	ld.param.u64 	%rd5, [convolution_layer_param_1];
	ld.param.u64 	%rd6, [convolution_layer_param_2];
	cvta.to.global.u64 	%rd1, %rd5;
	cvta.to.global.u64 	%rd2, %rd4;
	cvta.to.global.u64 	%rd7, %rd6;
	mov.u32 	%r25, %ctaid.x;
	mov.u32 	%r26, %ntid.x;
	mov.u32 	%r27, %tid.x;
	mad.lo.s32 	%r1, %r25, %r26, %r27;
	ld.const.u32 	%r2, [FILTER_DIM];
	setp.lt.s32 	%p1, %r2, 1;
	mul.wide.s32 	%rd8, %r1, 8;
	add.s64 	%rd3, %rd7, %rd8;
	ld.global.f64 	%fd59, [%rd3];
	@%p1 bra 	$L__BB1_14;
	ld.const.u32 	%r29, [CONV_OUTPUT_DIM];
	mul.lo.s32 	%r30, %r29, %r29;
	ld.const.u32 	%r3, [INPUT_DIM];
	div.s32 	%r31, %r1, %r30;
	mul.lo.s32 	%r4, %r2, %r31;
	and.b32  	%r5, %r2, 7;
	and.b32  	%r6, %r2, 2147483640;
	neg.s32 	%r7, %r6;
	rem.s32 	%r32, %r1, %r29;
	mul.lo.s32 	%r8, %r32, 5;
	mul.lo.s32 	%r33, %r31, %r30;
	sub.s32 	%r34, %r1, %r33;
	div.s32 	%r35, %r34, %r29;
	mul.lo.s32 	%r9, %r35, 5;
	mov.b32 	%r48, 0;
$L__BB1_2:
	setp.lt.u32 	%p2, %r2, 8;
	add.s32 	%r37, %r48, %r9;
	mad.lo.s32 	%r11, %r3, %r37, %r8;
	add.s32 	%r38, %r4, %r48;
	mul.lo.s32 	%r12, %r38, %r2;
	mov.b32 	%r53, 0;
	@%p2 bra 	$L__BB1_5;
	mov.u32 	%r49, %r12;
	mov.u32 	%r50, %r11;
	mov.u32 	%r51, %r7;
$L__BB1_4:
	.pragma "nounroll";
	mul.wide.s32 	%rd9, %r50, 8;
	add.s64 	%rd10, %rd2, %rd9;
	mul.wide.s32 	%rd11, %r49, 8;
	add.s64 	%rd12, %rd1, %rd11;
	ld.global.f64 	%fd13, [%rd10];
	ld.global.f64 	%fd14, [%rd12];
	fma.rn.f64 	%fd15, %fd13, %fd14, %fd59;
	st.global.f64 	[%rd3], %fd15;
	ld.global.f64 	%fd16, [%rd10+8];
	ld.global.f64 	%fd17, [%rd12+8];
	fma.rn.f64 	%fd18, %fd16, %fd17, %fd15;
	st.global.f64 	[%rd3], %fd18;
	ld.global.f64 	%fd19, [%rd10+16];
	ld.global.f64 	%fd20, [%rd12+16];
	fma.rn.f64 	%fd21, %fd19, %fd20, %fd18;
	st.global.f64 	[%rd3], %fd21;
	ld.global.f64 	%fd22, [%rd10+24];
	ld.global.f64 	%fd23, [%rd12+24];
	fma.rn.f64 	%fd24, %fd22, %fd23, %fd21;
	st.global.f64 	[%rd3], %fd24;
	ld.global.f64 	%fd25, [%rd10+32];
	ld.global.f64 	%fd26, [%rd12+32];
	fma.rn.f64 	%fd27, %fd25, %fd26, %fd24;
	st.global.f64 	[%rd3], %fd27;
	ld.global.f64 	%fd28, [%rd10+40];
	ld.global.f64 	%fd29, [%rd12+40];
	fma.rn.f64 	%fd30, %fd28, %fd29, %fd27;
	st.global.f64 	[%rd3], %fd30;
	ld.global.f64 	%fd31, [%rd10+48];
	ld.global.f64 	%fd32, [%rd12+48];
	fma.rn.f64 	%fd33, %fd31, %fd32, %fd30;
	st.global.f64 	[%rd3], %fd33;
	ld.global.f64 	%fd34, [%rd10+56];
	ld.global.f64 	%fd35, [%rd12+56];
	fma.rn.f64 	%fd59, %fd34, %fd35, %fd33;
	st.global.f64 	[%rd3], %fd59;
	add.s32 	%r51, %r51, 8;
	add.s32 	%r50, %r50, 8;
	add.s32 	%r49, %r49, 8;
	setp.ne.s32 	%p3, %r51, 0;
	mov.u32 	%r53, %r6;
	@%p3 bra 	$L__BB1_4;
$L__BB1_5:
	setp.eq.s32 	%p4, %r5, 0;
	@%p4 bra 	$L__BB1_13;
	add.s32 	%r39, %r5, -1;
	setp.lt.u32 	%p5, %r39, 3;
	@%p5 bra 	$L__BB1_8;
	add.s32 	%r40, %r53, %r11;
	mul.wide.s32 	%rd13, %r40, 8;
	add.s64 	%rd14, %rd2, %rd13;
	ld.global.f64 	%fd36, [%rd14];
	add.s32 	%r41, %r12, %r53;
	mul.wide.s32 	%rd15, %r41, 8;
	add.s64 	%rd16, %rd1, %rd15;
	ld.global.f64 	%fd37, [%rd16];
	fma.rn.f64 	%fd38, %fd36, %fd37, %fd59;
	st.global.f64 	[%rd3], %fd38;
	ld.global.f64 	%fd39, [%rd14+8];
	ld.global.f64 	%fd40, [%rd16+8];
	fma.rn.f64 	%fd41, %fd39, %fd40, %fd38;
	st.global.f64 	[%rd3], %fd41;
	ld.global.f64 	%fd42, [%rd14+16];
	ld.global.f64 	%fd43, [%rd16+16];
	fma.rn.f64 	%fd44, %fd42, %fd43, %fd41;
	st.global.f64 	[%rd3], %fd44;
	ld.global.f64 	%fd45, [%rd14+24];
	ld.global.f64 	%fd46, [%rd16+24];
	fma.rn.f64 	%fd59, %fd45, %fd46, %fd44;
	st.global.f64 	[%rd3], %fd59;
	add.s32 	%r53, %r53, 4;
$L__BB1_8:
	and.b32  	%r42, %r2, 3;
	setp.eq.s32 	%p6, %r42, 0;
	@%p6 bra 	$L__BB1_13;
	setp.eq.s32 	%p7, %r42, 1;
	@%p7 bra 	$L__BB1_11;
	add.s32 	%r43, %r53, %r11;
	mul.wide.s32 	%rd17, %r43, 8;
	add.s64 	%rd18, %rd2, %rd17;
	ld.global.f64 	%fd47, [%rd18];
	add.s32 	%r44, %r12, %r53;
	mul.wide.s32 	%rd19, %r44, 8;
	add.s64 	%rd20, %rd1, %rd19;
	ld.global.f64 	%fd48, [%rd20];
	fma.rn.f64 	%fd49, %fd47, %fd48, %fd59;
	st.global.f64 	[%rd3], %fd49;
	ld.global.f64 	%fd50, [%rd18+8];
	ld.global.f64 	%fd51, [%rd20+8];
	fma.rn.f64 	%fd59, %fd50, %fd51, %fd49;
	st.global.f64 	[%rd3], %fd59;
	add.s32 	%r53, %r53, 2;
$L__BB1_11:
	and.b32  	%r45, %r2, 1;
	setp.eq.b32 	%p8, %r45, 1;
	not.pred 	%p9, %p8;
	@%p9 bra 	$L__BB1_13;
	add.s32 	%r46, %r53, %r11;
	mul.wide.s32 	%rd21, %r46, 8;
	add.s64 	%rd22, %rd2, %rd21;
	ld.global.f64 	%fd52, [%rd22];
	add.s32 	%r47, %r12, %r53;
	mul.wide.s32 	%rd23, %r47, 8;
	add.s64 	%rd24, %rd1, %rd23;
	ld.global.f64 	%fd53, [%rd24];
	fma.rn.f64 	%fd59, %fd52, %fd53, %fd59;
	st.global.f64 	[%rd3], %fd59;
$L__BB1_13:
	add.s32 	%r48, %r48, 1;
	setp.ne.s32 	%p10, %r48, %r2;
	@%p10 bra 	$L__BB1_2;
$L__BB1_14:
	setp.geu.f64 	%p11, %fd59, 0d0000000000000000;
	@%p11 bra 	$L__BB1_16;
	mov.b64 	%rd25, 0;
	st.global.u64 	[%rd3], %rd25;
$L__BB1_16:
	ret;

}
	// .globl	output_layer
.visible .entry output_layer(
	.param .u64 .ptr .align 1 output_layer_param_0,
	.param .u64 .ptr .align 1 output_layer_param_1,
	.param .u64 .ptr .align 1 output_layer_param_2
)
{
	.reg .pred 	%p<6>;
	.reg .b32 	%r<30>;
	.reg .b64 	%rd<23>;
	.reg .b64 	%fd<23>;

	ld.param.u64 	%rd12, [output_layer_param_0];
	ld.param.u64 	%rd13, [output_layer_param_1];
	ld.param.u64 	%rd11, [output_layer_param_2];
	cvta.to.global.u64 	%rd1, %rd13;
	cvta.to.global.u64 	%rd2, %rd12;
	ld.const.u32 	%r17, [CONV_OUTPUT_DIM];
	mul.lo.s32 	%r18, %r17, %r17;
	ld.const.u32 	%r19, [CONV_LAYER_SIZE];
	mul.lo.s32 	%r1, %r18, %r19;
	setp.lt.s32 	%p1, %r1, 1;
	@%p1 bra 	$L__BB2_7;
	mov.u32 	%r21, %tid.x;
	mov.u32 	%r22, %ntid.x;
	mov.u32 	%r23, %ctaid.x;
	mad.lo.s32 	%r24, %r23, %r22, %r21;
	cvta.to.global.u64 	%rd14, %rd11;
	mul.lo.s32 	%r2, %r1, %r24;
	mul.wide.s32 	%rd15, %r24, 8;
	add.s64 	%rd3, %rd14, %rd15;
	ld.global.f64 	%fd21, [%rd3];
	and.b32  	%r3, %r1, 3;
	setp.lt.u32 	%p2, %r1, 4;
	mov.b32 	%r27, 0;
	@%p2 bra 	$L__BB2_4;
	and.b32  	%r27, %r1, 2147483644;
	neg.s32 	%r26, %r27;
	add.s64 	%rd21, %rd2, 16;
	add.s64 	%rd5, %rd1, 16;
	mov.u32 	%r25, %r2;
$L__BB2_3:
	mul.wide.s32 	%rd16, %r25, 8;
	add.s64 	%rd17, %rd5, %rd16;
	ld.global.f64 	%fd7, [%rd21+-16];
	ld.global.f64 	%fd8, [%rd17+-16];
	fma.rn.f64 	%fd9, %fd7, %fd8, %fd21;
	st.global.f64 	[%rd3], %fd9;
	ld.global.f64 	%fd10, [%rd21+-8];
	ld.global.f64 	%fd11, [%rd17+-8];
	fma.rn.f64 	%fd12, %fd10, %fd11, %fd9;
	st.global.f64 	[%rd3], %fd12;
	ld.global.f64 	%fd13, [%rd21];
	ld.global.f64 	%fd14, [%rd17];
	fma.rn.f64 	%fd15, %fd13, %fd14, %fd12;
	st.global.f64 	[%rd3], %fd15;
	ld.global.f64 	%fd16, [%rd21+8];
	ld.global.f64 	%fd17, [%rd17+8];
	fma.rn.f64 	%fd21, %fd16, %fd17, %fd15;
	st.global.f64 	[%rd3], %fd21;
	add.s32 	%r26, %r26, 4;
	add.s64 	%rd21, %rd21, 32;
	add.s32 	%r25, %r25, 4;
	setp.ne.s32 	%p3, %r26, 0;
	@%p3 bra 	$L__BB2_3;
$L__BB2_4:
	setp.eq.s32 	%p4, %r3, 0;
	@%p4 bra 	$L__BB2_7;
	add.s32 	%r29, %r27, %r2;
	mul.wide.u32 	%rd18, %r27, 8;
	add.s64 	%rd22, %rd2, %rd18;
	neg.s32 	%r28, %r3;
$L__BB2_6:
	.pragma "nounroll";
	mul.wide.s32 	%rd19, %r29, 8;
	add.s64 	%rd20, %rd1, %rd19;
	ld.global.f64 	%fd18, [%rd22];
	ld.global.f64 	%fd19, [%rd20];
	fma.rn.f64 	%fd21, %fd18, %fd19, %fd21;
	st.global.f64 	[%rd3], %fd21;
	add.s32 	%r29, %r29, 1;
	add.s64 	%rd22, %rd22, 8;
	add.s32 	%r28, %r28, 1;
	setp.ne.s32 	%p5, %r28, 0;
	@%p5 bra 	$L__BB2_6;
$L__BB2_7:
	ret;

}


// ===== COMPILED SASS (sm_100) =====

	.target	sm_100

	.elftype	@"ET_EXEC"


//--------------------- .note.nv.tkinfo           --------------------------
	.section	.note.nv.tkinfo,"",@"SHT_NOTE"
	.sectionflags	@"SHF_NOTE_NV_TKINFO"
	.tkinfo
        /*0018*/ 	.word	0x00000002
        /*0030*/ 	.string	""
        /*0030*/ 	.string	"ptxas"
        /*0030*/ 	.string	"Cuda compilation tools, release 13.0, V13.0.88"
        /*0030*/ 	.string	"Build cuda_13.0.r13.0/compiler.36424714_0"
        /*0030*/ 	.string	"-arch sm_100 -m 64 "



//--------------------- .note.nv.cuinfo           --------------------------
	.section	.note.nv.cuinfo,"",@"SHT_NOTE"
	.sectionflags	@"SHF_NOTE_NV_CUINFO"
        /*0018*/ 	.short	0x0002
        /*001a*/ 	.short	0x0064
        /*001c*/ 	.short	0x0082
	.zero		2


//--------------------- .nv.info                  --------------------------
	.section	.nv.info,"",@"SHT_CUDA_INFO"
	.align	4


	//----- nvinfo : EIATTR_REGCOUNT
	.align		4
        /*0000*/ 	.byte	0x04, 0x2f
        /*0002*/ 	.short	(.L_5 - .L_4)
	.align		4
.L_4:
        /*0004*/ 	.word	index@(sum)
        /*0008*/ 	.word	0x00000014


	//----- nvinfo : EIATTR_FRAME_SIZE
	.align		4
.L_5:
        /*000c*/ 	.byte	0x04, 0x11
        /*000e*/ 	.short	(.L_7 - .L_6)
	.align		4
.L_6:
        /*0010*/ 	.word	index@(sum)
        /*0014*/ 	.word	0x00000000


	//----- nvinfo : EIATTR_REGCOUNT
	.align		4
.L_7:
        /*0018*/ 	.byte	0x04, 0x2f
        /*001a*/ 	.short	(.L_9 - .L_8)
	.align		4
.L_8:
        /*001c*/ 	.word	index@(convolution_layer)
        /*0020*/ 	.word	0x0000001e


	//----- nvinfo : EIATTR_FRAME_SIZE
	.align		4
.L_9:
        /*0024*/ 	.byte	0x04, 0x11
        /*0026*/ 	.short	(.L_11 - .L_10)
	.align		4
.L_10:
        /*0028*/ 	.word	index@(convolution_layer)
        /*002c*/ 	.word	0x00000000


	//----- nvinfo : EIATTR_REGCOUNT
	.align		4
.L_11:
        /*0030*/ 	.byte	0x04, 0x2f
        /*0032*/ 	.short	(.L_13 - .L_12)
	.align		4
.L_12:
        /*0034*/ 	.word	index@(output_layer)
        /*0038*/ 	.word	0x0000001a


	//----- nvinfo : EIATTR_FRAME_SIZE
	.align		4
.L_13:
        /*003c*/ 	.byte	0x04, 0x11
        /*003e*/ 	.short	(.L_15 - .L_14)
	.align		4
.L_14:
        /*0040*/ 	.word	index@(output_layer)
        /*0044*/ 	.word	0x00000000


	//----- nvinfo : EIATTR_MIN_STACK_SIZE
	.align		4
.L_15:
        /*0048*/ 	.byte	0x04, 0x12
        /*004a*/ 	.short	(.L_17 - .L_16)
	.align		4
.L_16:
        /*004c*/ 	.word	index@(output_layer)
        /*0050*/ 	.word	0x00000000


	//----- nvinfo : EIATTR_MIN_STACK_SIZE
	.align		4
.L_17:
        /*0054*/ 	.byte	0x04, 0x12
        /*0056*/ 	.short	(.L_19 - .L_18)
	.align		4
.L_18:
        /*0058*/ 	.word	index@(convolution_layer)
        /*005c*/ 	.word	0x00000000


	//----- nvinfo : EIATTR_MIN_STACK_SIZE
	.align		4
.L_19:
        /*0060*/ 	.byte	0x04, 0x12
        /*0062*/ 	.short	(.L_21 - .L_20)
	.align		4
.L_20:
        /*0064*/ 	.word	index@(sum)
        /*0068*/ 	.word	0x00000000
.L_21:


//--------------------- .nv.compat                --------------------------
	.section	.nv.compat,"",@"SHT_CUDA_COMPAT_INFO"
	.align	4
        /*0000*/ 	.byte	0x02, 0x09, 0x00, 0x00, 0x02, 0x02, 0x01, 0x00, 0x02, 0x05, 0x05, 0x00, 0x03, 0x07, 0x01, 0x01
        /*0010*/ 	.byte	0x02, 0x03, 0x00, 0x00, 0x02, 0x06, 0x01, 0x00, 0x04, 0x0b, 0x08, 0x00, 0x01, 0x00, 0x00, 0x00
        /*0020*/ 	.byte	0x00, 0x00, 0x00, 0x00


//--------------------- .nv.info.output_layer     --------------------------
	.section	.nv.info.output_layer,"",@"SHT_CUDA_INFO"
	.sectionflags	@""
	.align	4


	//----- nvinfo : EIATTR_CUDA_API_VERSION
	.align		4
        /*0000*/ 	.byte	0x04, 0x37
        /*0002*/ 	.short	(.L_23 - .L_22)
.L_22:
        /*0004*/ 	.word	0x00000082


	//----- nvinfo : EIATTR_KPARAM_INFO
	.align		4
.L_23:
        /*0008*/ 	.byte	0x04, 0x17
        /*000a*/ 	.short	(.L_25 - .L_24)
.L_24:
        /*000c*/ 	.word	0x00000000
        /*0010*/ 	.short	0x0002
        /*0012*/ 	.short	0x0010
        /*0014*/ 	.byte	0x00, 0xf5, 0x21, 0x00


	//----- nvinfo : EIATTR_KPARAM_INFO
	.align		4
.L_25:
        /*0018*/ 	.byte	0x04, 0x17
        /*001a*/ 	.short	(.L_27 - .L_26)
.L_26:
        /*001c*/ 	.word	0x00000000
        /*0020*/ 	.short	0x0001
        /*0022*/ 	.short	0x0008
        /*0024*/ 	.byte	0x00, 0xf5, 0x21, 0x00


	//----- nvinfo : EIATTR_KPARAM_INFO
	.align		4
.L_27:
        /*0028*/ 	.byte	0x04, 0x17
        /*002a*/ 	.short	(.L_29 - .L_28)
.L_28:
        /*002c*/ 	.word	0x00000000
        /*0030*/ 	.short	0x0000
        /*0032*/ 	.short	0x0000
        /*0034*/ 	.byte	0x00, 0xf5, 0x21, 0x00


	//----- nvinfo : EIATTR_SPARSE_MMA_MASK
	.align		4
.L_29:
        /*0038*/ 	.byte	0x03, 0x50
        /*003a*/ 	.short	0x0000


	//----- nvinfo : EIATTR_MAXREG_COUNT
	.align		4
        /*003c*/ 	.byte	0x03, 0x1b
        /*003e*/ 	.short	0x00ff


	//----- nvinfo : EIATTR_MERCURY_ISA_VERSION
	.align		4
        /*0040*/ 	.byte	0x03, 0x5f
        /*0042*/ 	.short	0x0101


	//----- nvinfo : EIATTR_VRC_CTA_INIT_COUNT
	.align		4
        /*0044*/ 	.byte	0x02, 0x4a
	.zero		1
	.zero		1


	//----- nvinfo : EIATTR_EXIT_INSTR_OFFSETS
	.align		4
        /*0048*/ 	.byte	0x04, 0x1c
        /*004a*/ 	.short	(.L_31 - .L_30)


	//   ....[0]....
.L_30:
        /*004c*/ 	.word	0x00000050


	//   ....[1]....
        /*0050*/ 	.word	0x00000be0


	//   ....[2]....
        /*0054*/ 	.word	0x00000d30


	//----- nvinfo : EIATTR_CBANK_PARAM_SIZE
	.align		4
.L_31:
        /*0058*/ 	.byte	0x03, 0x19
        /*005a*/ 	.short	0x0018


	//----- nvinfo : EIATTR_PARAM_CBANK
	.align		4
        /*005c*/ 	.byte	0x04, 0x0a
        /*005e*/ 	.short	(.L_33 - .L_32)
	.align		4
.L_32:
        /*0060*/ 	.word	index@(.nv.constant0.output_layer)
        /*0064*/ 	.short	0x0380
        /*0066*/ 	.short	0x0018


	//----- nvinfo : EIATTR_SW_WAR
	.align		4
.L_33:
        /*0068*/ 	.byte	0x04, 0x36
        /*006a*/ 	.short	(.L_35 - .L_34)
.L_34:
        /*006c*/ 	.word	0x00000008
.L_35:


//--------------------- .nv.info.convolution_layer --------------------------
	.section	.nv.info.convolution_layer,"",@"SHT_CUDA_INFO"
	.sectionflags	@""
	.align	4


	//----- nvinfo : EIATTR_CUDA_API_VERSION
	.align		4
        /*0000*/ 	.byte	0x04, 0x37
        /*0002*/ 	.short	(.L_37 - .L_36)
.L_36:
        /*0004*/ 	.word	0x00000082


	//----- nvinfo : EIATTR_KPARAM_INFO
	.align		4
.L_37:
        /*0008*/ 	.byte	0x04, 0x17
        /*000a*/ 	.short	(.L_39 - .L_38)
.L_38:
        /*000c*/ 	.word	0x00000000
        /*0010*/ 	.short	0x0002
        /*0012*/ 	.short	0x0010
        /*0014*/ 	.byte	0x00, 0xf5, 0x21, 0x00


	//----- nvinfo : EIATTR_KPARAM_INFO
	.align		4
.L_39:
        /*0018*/ 	.byte	0x04, 0x17
        /*001a*/ 	.short	(.L_41 - .L_40)
.L_40:
        /*001c*/ 	.word	0x00000000
        /*0020*/ 	.short	0x0001
        /*0022*/ 	.short	0x0008
        /*0024*/ 	.byte	0x00, 0xf5, 0x21, 0x00


	//----- nvinfo : EIATTR_KPARAM_INFO
	.align		4
.L_41:
        /*0028*/ 	.byte	0x04, 0x17
        /*002a*/ 	.short	(.L_43 - .L_42)
.L_42:
        /*002c*/ 	.word	0x00000000
        /*0030*/ 	.short	0x0000
        /*0032*/ 	.short	0x0000
        /*0034*/ 	.byte	0x00, 0xf5, 0x21, 0x00


	//----- nvinfo : EIATTR_SPARSE_MMA_MASK
	.align		4
.L_43:
        /*0038*/ 	.byte	0x03, 0x50
        /*003a*/ 	.short	0x0000


	//----- nvinfo : EIATTR_MAXREG_COUNT
	.align		4
        /*003c*/ 	.byte	0x03, 0x1b
        /*003e*/ 	.short	0x00ff


	//----- nvinfo : EIATTR_MERCURY_ISA_VERSION
	.align		4
        /*0040*/ 	.byte	0x03, 0x5f
        /*0042*/ 	.short	0x0101


	//----- nvinfo : EIATTR_VRC_CTA_INIT_COUNT
	.align		4
        /*0044*/ 	.byte	0x02, 0x4a
	.zero		1
	.zero		1


	//----- nvinfo : EIATTR_EXIT_INSTR_OFFSETS
	.align		4
        /*0048*/ 	.byte	0x04, 0x1c
        /*004a*/ 	.short	(.L_45 - .L_44)


	//   ....[0]....
.L_44:
        /*004c*/ 	.word	0x00000c40


	//   ....[1]....
        /*0050*/ 	.word	0x00000c60


	//----- nvinfo : EIATTR_CBANK_PARAM_SIZE
	.align		4
.L_45:
        /*0054*/ 	.byte	0x03, 0x19
        /*0056*/ 	.short	0x0018


	//----- nvinfo : EIATTR_PARAM_CBANK
	.align		4
        /*0058*/ 	.byte	0x04, 0x0a
        /*005a*/ 	.short	(.L_47 - .L_46)
	.align		4
.L_46:
        /*005c*/ 	.word	index@(.nv.constant0.convolution_layer)
        /*0060*/ 	.short	0x0380
        /*0062*/ 	.short	0x0018


	//----- nvinfo : EIATTR_SW_WAR
	.align		4
.L_47:
        /*0064*/ 	.byte	0x04, 0x36
        /*0066*/ 	.short	(.L_49 - .L_48)
.L_48:
        /*0068*/ 	.word	0x00000008
.L_49:


//--------------------- .nv.info.sum              --------------------------
	.section	.nv.info.sum,"",@"SHT_CUDA_INFO"
	.sectionflags	@""
	.align	4


	//----- nvinfo : EIATTR_CUDA_API_VERSION
	.align		4
        /*0000*/ 	.byte	0x04, 0x37
        /*0002*/ 	.short	(.L_51 - .L_50)
.L_50:
        /*0004*/ 	.word	0x00000082


	//----- nvinfo : EIATTR_KPARAM_INFO
	.align		4
.L_51:
        /*0008*/ 	.byte	0x04, 0x17
        /*000a*/ 	.short	(.L_53 - .L_52)
.L_52:
        /*000c*/ 	.word	0x00000000
        /*0010*/ 	.short	0x0003
        /*0012*/ 	.short	0x0018
        /*0014*/ 	.byte	0x00, 0xf0, 0x11, 0x00


	//----- nvinfo : EIATTR_KPARAM_INFO
	.align		4
.L_53:
        /*0018*/ 	.byte	0x04, 0x17
        /*001a*/ 	.short	(.L_55 - .L_54)
.L_54:
        /*001c*/ 	.word	0x00000000
        /*0020*/ 	.short	0x0002
        /*0022*/ 	.short	0x0010
        /*0024*/ 	.byte	0x00, 0xf5, 0x21, 0x00


	//----- nvinfo : EIATTR_KPARAM_INFO
	.align		4
.L_55:
        /*0028*/ 	.byte	0x04, 0x17
        /*002a*/ 	.short	(.L_57 - .L_56)
.L_56:
        /*002c*/ 	.word	0x00000000
        /*0030*/ 	.short	0x0001
        /*0032*/ 	.short	0x0008
        /*0034*/ 	.byte	0x00, 0xf5, 0x21, 0x00


	//----- nvinfo : EIATTR_KPARAM_INFO
	.align		4
.L_57:
        /*0038*/ 	.byte	0x04, 0x17
        /*003a*/ 	.short	(.L_59 - .L_58)
.L_58:
        /*003c*/ 	.word	0x00000000
        /*0040*/ 	.short	0x0000
        /*0042*/ 	.short	0x0000
        /*0044*/ 	.byte	0x00, 0xf5, 0x21, 0x00


	//----- nvinfo : EIATTR_SPARSE_MMA_MASK
	.align		4
.L_59:
        /*0048*/ 	.byte	0x03, 0x50
        /*004a*/ 	.short	0x0000


	//----- nvinfo : EIATTR_MAXREG_COUNT
	.align		4
        /*004c*/ 	.byte	0x03, 0x1b
        /*004e*/ 	.short	0x00ff


	//----- nvinfo : EIATTR_MERCURY_ISA_VERSION
	.align		4
        /*0050*/ 	.byte	0x03, 0x5f
        /*0052*/ 	.short	0x0101


	//----- nvinfo : EIATTR_VRC_CTA_INIT_COUNT
	.align		4
        /*0054*/ 	.byte	0x02, 0x4a
	.zero		1
	.zero		1


	//----- nvinfo : EIATTR_EXIT_INSTR_OFFSETS
	.align		4
        /*0058*/ 	.byte	0x04, 0x1c
        /*005a*/ 	.short	(.L_61 - .L_60)


	//   ....[0]....
.L_60:
        /*005c*/ 	.word	0x00000070


	//   ....[1]....
        /*0060*/ 	.word	0x00000180


	//----- nvinfo : EIATTR_CRS_STACK_SIZE
	.align		4
.L_61:
        /*0064*/ 	.byte	0x04, 0x1e
        /*0066*/ 	.short	(.L_63 - .L_62)
.L_62:
        /*0068*/ 	.word	0x00000000


	//----- nvinfo : EIATTR_CBANK_PARAM_SIZE
	.align		4
.L_63:
        /*006c*/ 	.byte	0x03, 0x19
        /*006e*/ 	.short	0x001c


	//----- nvinfo : EIATTR_PARAM_CBANK
	.align		4
        /*0070*/ 	.byte	0x04, 0x0a
        /*0072*/ 	.short	(.L_65 - .L_64)
	.align		4
.L_64:
        /*0074*/ 	.word	index@(.nv.constant0.sum)
        /*0078*/ 	.short	0x0380
        /*007a*/ 	.short	0x001c


	//----- nvinfo : EIATTR_SW_WAR
	.align		4
.L_65:
        /*007c*/ 	.byte	0x04, 0x36
        /*007e*/ 	.short	(.L_67 - .L_66)
.L_66:
        /*0080*/ 	.word	0x00000008
.L_67:


//--------------------- .nv.callgraph             --------------------------
	.section	.nv.callgraph,"",@"SHT_CUDA_CALLGRAPH"
	.align	4
	.sectionentsize	8
	.align		4
        /*0000*/ 	.word	0x00000000
	.align		4
        /*0004*/ 	.word	0xffffffff
	.align		4
        /*0008*/ 	.word	0x00000000
	.align		4
        /*000c*/ 	.word	0xfffffffe
	.align		4
        /*0010*/ 	.word	0x00000000
	.align		4
        /*0014*/ 	.word	0xfffffffd
	.align		4
        /*0018*/ 	.word	0x00000000
	.align		4
        /*001c*/ 	.word	0xfffffffc


//--------------------- .nv.constant3             --------------------------
	.section	.nv.constant3,"a",@progbits
	.align	4
.nv.constant3:
	.type		INPUT_DIM,@object
	.size		INPUT_DIM,(FILTER_DIM - INPUT_DIM)
INPUT_DIM:
        /*0000*/ 	.byte	0x64, 0x00, 0x00, 0x00
	.type		FILTER_DIM,@object
	.size		FILTER_DIM,(CONV_LAYER_SIZE - FILTER_DIM)
FILTER_DIM:
        /*0004*/ 	.byte	0x05, 0x00, 0x00, 0x00
	.type		CONV_LAYER_SIZE,@object
	.size		CONV_LAYER_SIZE,(CONV_OUTPUT_DIM - CONV_LAYER_SIZE)
CONV_LAYER_SIZE:
        /*0008*/ 	.byte	0x0a, 0x00, 0x00, 0x00
	.type		CONV_OUTPUT_DIM,@object
	.size		CONV_OUTPUT_DIM,(.L_3 - CONV_OUTPUT_DIM)
CONV_OUTPUT_DIM:
        /*000c*/ 	.byte	0x14, 0x00, 0x00, 0x00
.L_3:


//--------------------- .text.output_layer        --------------------------
	.section	.text.output_layer,"ax",@progbits
	.align	128
        .global         output_layer
        .type           output_layer,@function
        .size           output_layer,(.L_x_16 - output_layer)
        .other          output_layer,@"STO_CUDA_ENTRY STV_DEFAULT"
output_layer:
.text.output_layer:
[----:B------:R-:W-:Y:S08]  /*0000*/  LDC R1, c[0x0][0x37c] ;  /* 0x0000df00ff017b82 */ /* 0x000ff00000000800 */
[----:B------:R-:W0:Y:S02]  /*0010*/  LDC.64 R4, c[0x3][0x8] ;  /* 0x00c00200ff047b82 */ /* 0x000e240000000a00 */
[----:B0-----:R-:W-:-:S04]  /*0020*/  IMAD R3, R5, R5, RZ ;  /* 0x0000000505037224 */ /* 0x001fc800078e02ff */
[----:B------:R-:W-:-:S05]  /*0030*/  IMAD R4, R3, R4, RZ ;  /* 0x0000000403047224 */ /* 0x000fca00078e02ff */
[----:B------:R-:W-:-:S13]  /*0040*/  ISETP.GE.AND P0, PT, R4, 0x1, PT ;  /* 0x000000010400780c */ /* 0x000fda0003f06270 */
[----:B------:R-:W-:Y:S05]  /*0050*/  @!P0 EXIT ;  /* 0x000000000000894d */ /* 0x000fea0003800000 */
[----:B------:R-:W0:Y:S01]  /*0060*/  S2R R9, SR_TID.X ;  /* 0x0000000000097919 */ /* 0x000e220000002100 */
[----:B------:R-:W1:Y:S01]  /*0070*/  LDC.64 R2, c[0x0][0x390] ;  /* 0x0000e400ff027b82 */ /* 0x000e620000000a00 */
[----:B------:R-:W0:Y:S01]  /*0080*/  LDCU UR4, c[0x0][0x360] ;  /* 0x00006c00ff0477ac */ /* 0x000e220008000800 */
[----:B------:R-:W0:Y:S01]  /*0090*/  S2R R0, SR_CTAID.X ;  /* 0x0000000000007919 */ /* 0x000e220000002500 */
[----:B------:R-:W2:Y:S01]  /*00a0*/  LDCU.64 UR8, c[0x0][0x358] ;  /* 0x00006b00ff0877ac */ /* 0x000ea20008000a00 */
[----:B------:R-:W-:Y:S01]  /*00b0*/  ISETP.GE.U32.AND P0, PT, R4, 0x4, PT ;  /* 0x000000040400780c */ /* 0x000fe20003f06070 */
[----:B------:R-:W-:Y:S02]  /*00c0*/  IMAD.MOV.U32 R8, RZ, RZ, RZ ;  /* 0x000000ffff087224 */ /* 0x000fe400078e00ff */
[----:B0-----:R-:W-:-:S04]  /*00d0*/  IMAD R9, R0, UR4, R9 ;  /* 0x0000000400097c24 */ /* 0x001fc8000f8e0209 */
[----:B-1----:R-:W-:Y:S01]  /*00e0*/  IMAD.WIDE R2, R9, 0x8, R2 ;  /* 0x0000000809027825 */ /* 0x002fe200078e0202 */
[----:B------:R-:W-:-:S04]  /*00f0*/  LOP3.LUT R0, R4, 0x3, RZ, 0xc0, !PT ;  /* 0x0000000304007812 */ /* 0x000fc800078ec0ff */
[----:B--2---:R0:W5:Y:S01]  /*0100*/  LDG.E.64 R12, desc[UR8][R2.64] ;  /* 0x00000008020c7981 */ /* 0x004162000c1e1b00 */
[----:B------:R-:W-:Y:S01]  /*0110*/  IMAD R9, R4, R9, RZ ;  /* 0x0000000904097224 */ /* 0x000fe200078e02ff */
[----:B------:R-:W-:Y:S06]  /*0120*/  @!P0 BRA `(.L_x_0) ;  /* 0x0000000800a88947 */ /* 0x000fec0003800000 */
[----:B------:R-:W1:Y:S01]  /*0130*/  LDCU.128 UR4, c[0x0][0x380] ;  /* 0x00007000ff0477ac */ /* 0x000e620008000c00 */
[----:B------:R-:W-:Y:S01]  /*0140*/  LOP3.LUT R8, R4, 0x7ffffffc, RZ, 0xc0, !PT ;  /* 0x7ffffffc04087812 */ /* 0x000fe200078ec0ff */
[----:B------:R-:W-:-:S04]  /*0150*/  IMAD.MOV.U32 R11, RZ, RZ, R9 ;  /* 0x000000ffff0b7224 */ /* 0x000fc800078e0009 */
[----:B------:R-:W-:-:S05]  /*0160*/  IMAD.MOV R10, RZ, RZ, -R8 ;  /* 0x000000ffff0a7224 */ /* 0x000fca00078e0a08 */
[----:B------:R-:W-:Y:S01]  /*0170*/  ISETP.GE.AND P0, PT, R10, RZ, PT ;  /* 0x000000ff0a00720c */ /* 0x000fe20003f06270 */
[----:B-1----:R-:W-:Y:S02]  /*0180*/  UIADD3 UR6, UP1, UPT, UR6, 0x10, URZ ;  /* 0x0000001006067890 */ /* 0x002fe4000ff3e0ff */
[----:B------:R-:W-:Y:S02]  /*0190*/  UIADD3 UR4, UP0, UPT, UR4, 0x10, URZ ;  /* 0x0000001004047890 */ /* 0x000fe4000ff1e0ff */
[----:B------:R-:W-:Y:S02]  /*01a0*/  UIADD3.X UR7, UPT, UPT, URZ, UR7, URZ, UP1, !UPT ;  /* 0x00000007ff077290 */ /* 0x000fe40008ffe4ff */
[----:B------:R-:W-:Y:S01]  /*01b0*/  UIADD3.X UR5, UPT, UPT, URZ, UR5, URZ, UP0, !UPT ;  /* 0x00000005ff057290 */ /* 0x000fe200087fe4ff */
[----:B------:R-:W-:Y:S02]  /*01c0*/  MOV R6, UR6 ;  /* 0x0000000600067c02 */ /* 0x000fe40008000f00 */
[----:B------:R-:W-:Y:S01]  /*01d0*/  MOV R4, UR4 ;  /* 0x0000000400047c02 */ /* 0x000fe20008000f00 */
[----:B------:R-:W-:-:S02]  /*01e0*/  IMAD.U32 R7, RZ, RZ, UR7 ;  /* 0x00000007ff077e24 */ /* 0x000fc4000f8e00ff */
[----:B------:R-:W-:Y:S01]  /*01f0*/  IMAD.U32 R5, RZ, RZ, UR5 ;  /* 0x00000005ff057e24 */ /* 0x000fe2000f8e00ff */
[----:B------:R-:W-:Y:S06]  /*0200*/  @P0 BRA `(.L_x_1) ;  /* 0x00000008000c0947 */ /* 0x000fec0003800000 */
[----:B------:R-:W-:Y:S01]  /*0210*/  IMAD.MOV R14, RZ, RZ, -R10 ;  /* 0x000000ffff0e7224 */ /* 0x000fe200078e0a0a */
[----:B------:R-:W-:-:S04]  /*0220*/  PLOP3.LUT P0, PT, PT, PT, PT, 0x80, 0x8 ;  /* 0x000000000008781c */ /* 0x000fc80003f0f070 */
[----:B------:R-:W-:-:S13]  /*0230*/  ISETP.GT.AND P1, PT, R14, 0xc, PT ;  /* 0x0000000c0e00780c */ /* 0x000fda0003f24270 */
[----:B------:R-:W-:Y:S05]  /*0240*/  @!P1 BRA `(.L_x_2) ;  /* 0x0000000400409947 */ /* 0x000fea0003800000 */
[----:B------:R-:W-:-:S13]  /*0250*/  PLOP3.LUT P0, PT, PT, PT, PT, 0x8, 0x80 ;  /* 0x000000000080781c */ /* 0x000fda0003f0e170 */
.L_x_3:
[----:B--2---:R-:W-:Y:S01]  /*0260*/  IMAD.WIDE R14, R11, 0x8, R6 ;  /* 0x000000080b0e7825 */ /* 0x004fe200078e0206 */
[----:B------:R-:W2:Y:S04]  /*0270*/  LDG.E.64 R16, desc[UR8][R4.64+-0x10] ;  /* 0xfffff00804107981 */ /* 0x000ea8000c1e1b00 */
[----:B------:R-:W2:Y:S02]  /*0280*/  LDG.E.64 R18, desc[UR8][R14.64+-0x10] ;  /* 0xfffff0080e127981 */ /* 0x000ea4000c1e1b00 */
[----:B--2--5:R-:W-:-:S07]  /*0290*/  DFMA R16, R16, R18, R12 ;  /* 0x000000121010722b */ /* 0x024fce000000000c */
[----:B------:R1:W-:Y:S04]  /*02a0*/  STG.E.64 desc[UR8][R2.64], R16 ;  /* 0x0000001002007986 */ /* 0x0003e8000c101b08 */
[----:B------:R-:W2:Y:S04]  /*02b0*/  LDG.E.64 R12, desc[UR8][R4.64+-0x8] ;  /* 0xfffff808040c7981 */ /* 0x000ea8000c1e1b00 */
[----:B------:R-:W2:Y:S02]  /*02c0*/  LDG.E.64 R18, desc[UR8][R14.64+-0x8] ;  /* 0xfffff8080e127981 */ /* 0x000ea4000c1e1b00 */
[----:B--2---:R-:W-:-:S07]  /*02d0*/  DFMA R18, R12, R18, R16 ;  /* 0x000000120c12722b */ /* 0x004fce0000000010 */
[----:B------:R2:W-:Y:S04]  /*02e0*/  STG.E.64 desc[UR8][R2.64], R18 ;  /* 0x0000001202007986 */ /* 0x0005e8000c101b08 */
[----:B------:R-:W3:Y:S04]  /*02f0*/  LDG.E.64 R12, desc[UR8][R4.64] ;  /* 0x00000008040c7981 */ /* 0x000ee8000c1e1b00 */
[----:B------:R-:W3:Y:S02]  /*0300*/  LDG.E.64 R20, desc[UR8][R14.64] ;  /* 0x000000080e147981 */ /* 0x000ee4000c1e1b00 */
[----:B---3--:R-:W-:-:S07]  /*0310*/  DFMA R20, R12, R20, R18 ;  /* 0x000000140c14722b */ /* 0x008fce0000000012 */
[----:B------:R3:W-:Y:S04]  /*0320*/  STG.E.64 desc[UR8][R2.64], R20 ;  /* 0x0000001402007986 */ /* 0x0007e8000c101b08 */
[----:B------:R-:W4:Y:S04]  /*0330*/  LDG.E.64 R22, desc[UR8][R14.64+0x8] ;  /* 0x000008080e167981 */ /* 0x000f28000c1e1b00 */
[----:B------:R-:W4:Y:S01]  /*0340*/  LDG.E.64 R12, desc[UR8][R4.64+0x8] ;  /* 0x00000808040c7981 */ /* 0x000f22000c1e1b00 */
[----:B-1----:R-:W-:Y:S01]  /*0350*/  IADD3 R17, PT, PT, R11, 0x4, RZ ;  /* 0x000000040b117810 */ /* 0x002fe20007ffe0ff */
[----:B----4-:R-:W-:-:S04]  /*0360*/  DFMA R22, R12, R22, R20 ;  /* 0x000000160c16722b */ /* 0x010fc80000000014 */
[----:B------:R-:W-:-:S03]  /*0370*/  IMAD.WIDE R12, R17, 0x8, R6 ;  /* 0x00000008110c7825 */ /* 0x000fc600078e0206 */
[----:B------:R1:W-:Y:S04]  /*0380*/  STG.E.64 desc[UR8][R2.64], R22 ;  /* 0x0000001602007986 */ /* 0x0003e8000c101b08 */
[----:B------:R-:W4:Y:S04]  /*0390*/  LDG.E.64 R16, desc[UR8][R4.64+0x10] ;  /* 0x0000100804107981 */ /* 0x000f28000c1e1b00 */
[----:B--2---:R-:W4:Y:S02]  /*03a0*/  LDG.E.64 R18, desc[UR8][R12.64+-0x10] ;  /* 0xfffff0080c127981 */ /* 0x004f24000c1e1b00 */
[----:B----4-:R-:W-:-:S07]  /*03b0*/  DFMA R16, R16, R18, R22 ;  /* 0x000000121010722b */ /* 0x010fce0000000016 */
[----:B------:R2:W-:Y:S04]  /*03c0*/  STG.E.64 desc[UR8][R2.64], R16 ;  /* 0x0000001002007986 */ /* 0x0005e8000c101b08 */
[----:B------:R-:W4:Y:S04]  /*03d0*/  LDG.E.64 R18, desc[UR8][R4.64+0x18] ;  /* 0x0000180804127981 */ /* 0x000f28000c1e1b00 */
[----:B------:R-:W4:Y:S02]  /*03e0*/  LDG.E.64 R14, desc[UR8][R12.64+-0x8] ;  /* 0xfffff8080c0e7981 */ /* 0x000f24000c1e1b00 */
[----:B----4-:R-:W-:-:S07]  /*03f0*/  DFMA R18, R18, R14, R16 ;  /* 0x0000000e1212722b */ /* 0x010fce0000000010 */
[----:B------:R4:W-:Y:S04]  /*0400*/  STG.E.64 desc[UR8][R2.64], R18 ;  /* 0x0000001202007986 */ /* 0x0009e8000c101b08 */
[----:B------:R-:W2:Y:S04]  /*0410*/  LDG.E.64 R14, desc[UR8][R4.64+0x20] ;  /* 0x00002008040e7981 */ /* 0x000ea8000c1e1b00 */
[----:B---3--:R-:W2:Y:S02]  /*0420*/  LDG.E.64 R20, desc[UR8][R12.64] ;  /* 0x000000080c147981 */ /* 0x008ea4000c1e1b00 */
[----:B--2---:R-:W-:-:S07]  /*0430*/  DFMA R20, R14, R20, R18 ;  /* 0x000000140e14722b */ /* 0x004fce0000000012 */
[----:B------:R2:W-:Y:S04]  /*0440*/  STG.E.64 desc[UR8][R2.64], R20 ;  /* 0x0000001402007986 */ /* 0x0005e8000c101b08 */
[----:B-1----:R-:W3:Y:S04]  /*0450*/  LDG.E.64 R22, desc[UR8][R12.64+0x8] ;  /* 0x000008080c167981 */ /* 0x002ee8000c1e1b00 */
[----:B------:R-:W3:Y:S01]  /*0460*/  LDG.E.64 R14, desc[UR8][R4.64+0x28] ;  /* 0x00002808040e7981 */ /* 0x000ee2000c1e1b00 */
[----:B------:R-:W-:Y:S01]  /*0470*/  VIADD R17, R11, 0x8 ;  /* 0x000000080b117836 */ /* 0x000fe20000000000 */
[----:B---3--:R-:W-:-:S03]  /*0480*/  DFMA R22, R14, R22, R20 ;  /* 0x000000160e16722b */ /* 0x008fc60000000014 */
[----:B------:R-:W-:-:S04]  /*0490*/  IMAD.WIDE R14, R17, 0x8, R6 ;  /* 0x00000008110e7825 */ /* 0x000fc800078e0206 */
[----:B------:R1:W-:Y:S04]  /*04a0*/  STG.E.64 desc[UR8][R2.64], R22 ;  /* 0x0000001602007986 */ /* 0x0003e8000c101b08 */
[----:B------:R-:W3:Y:S04]  /*04b0*/  LDG.E.64 R16, desc[UR8][R4.64+0x30] ;  /* 0x0000300804107981 */ /* 0x000ee8000c1e1b00 */
[----:B----4-:R-:W3:Y:S02]  /*04c0*/  LDG.E.64 R18, desc[UR8][R14.64+-0x10] ;  /* 0xfffff0080e127981 */ /* 0x010ee4000c1e1b00 */
[----:B---3--:R-:W-:-:S07]  /*04d0*/  DFMA R16, R16, R18, R22 ;  /* 0x000000121010722b */ /* 0x008fce0000000016 */
[----:B------:R3:W-:Y:S04]  /*04e0*/  STG.E.64 desc[UR8][R2.64], R16 ;  /* 0x0000001002007986 */ /* 0x0007e8000c101b08 */
[----:B------:R-:W4:Y:S04]  /*04f0*/  LDG.E.64 R18, desc[UR8][R4.64+0x38] ;  /* 0x0000380804127981 */ /* 0x000f28000c1e1b00 */
[----:B------:R-:W4:Y:S02]  /*0500*/  LDG.E.64 R12, desc[UR8][R14.64+-0x8] ;  /* 0xfffff8080e0c7981 */ /* 0x000f24000c1e1b00 */
[----:B----4-:R-:W-:-:S07]  /*0510*/  DFMA R12, R18, R12, R16 ;  /* 0x0000000c120c722b */ /* 0x010fce0000000010 */
[----:B------:R4:W-:Y:S04]  /*0520*/  STG.E.64 desc[UR8][R2.64], R12 ;  /* 0x0000000c02007986 */ /* 0x0009e8000c101b08 */
[----:B------:R-:W3:Y:S04]  /*0530*/  LDG.E.64 R18, desc[UR8][R4.64+0x40] ;  /* 0x0000400804127981 */ /* 0x000ee8000c1e1b00 */
[----:B--2---:R-:W3:Y:S02]  /*0540*/  LDG.E.64 R20, desc[UR8][R14.64] ;  /* 0x000000080e147981 */ /* 0x004ee4000c1e1b00 */
[----:B---3--:R-:W-:-:S07]  /*0550*/  DFMA R18, R18, R20, R12 ;  /* 0x000000141212722b */ /* 0x008fce000000000c */
[----:B------:R2:W-:Y:S04]  /*0560*/  STG.E.64 desc[UR8][R2.64], R18 ;  /* 0x0000001202007986 */ /* 0x0005e8000c101b08 */
[----:B-1----:R-:W3:Y:S04]  /*0570*/  LDG.E.64 R22, desc[UR8][R14.64+0x8] ;  /* 0x000008080e167981 */ /* 0x002ee8000c1e1b00 */
[----:B------:R-:W3:Y:S01]  /*0580*/  LDG.E.64 R20, desc[UR8][R4.64+0x48] ;  /* 0x0000480804147981 */ /* 0x000ee2000c1e1b00 */
[----:B------:R-:W-:-:S05]  /*0590*/  IADD3 R17, PT, PT, R11, 0xc, RZ ;  /* 0x0000000c0b117810 */ /* 0x000fca0007ffe0ff */
[----:B------:R-:W-:Y:S01]  /*05a0*/  IMAD.WIDE R16, R17, 0x8, R6 ;  /* 0x0000000811107825 */ /* 0x000fe200078e0206 */
[----:B---3--:R-:W-:-:S07]  /*05b0*/  DFMA R20, R20, R22, R18 ;  /* 0x000000161414722b */ /* 0x008fce0000000012 */
[----:B------:R1:W-:Y:S04]  /*05c0*/  STG.E.64 desc[UR8][R2.64], R20 ;  /* 0x0000001402007986 */ /* 0x0003e8000c101b08 */
[----:B----4-:R-:W3:Y:S04]  /*05d0*/  LDG.E.64 R12, desc[UR8][R4.64+0x50] ;  /* 0x00005008040c7981 */ /* 0x010ee8000c1e1b00 */
[----:B------:R-:W3:Y:S02]  /*05e0*/  LDG.E.64 R22, desc[UR8][R16.64+-0x10] ;  /* 0xfffff00810167981 */ /* 0x000ee4000c1e1b00 */
[----:B---3--:R-:W-:-:S07]  /*05f0*/  DFMA R12, R12, R22, R20 ;  /* 0x000000160c0c722b */ /* 0x008fce0000000014 */
[----:B------:R3:W-:Y:S04]  /*0600*/  STG.E.64 desc[UR8][R2.64], R12 ;  /* 0x0000000c02007986 */ /* 0x0007e8000c101b08 */
[----:B--2---:R-:W2:Y:S04]  /*0610*/  LDG.E.64 R18, desc[UR8][R4.64+0x58] ;  /* 0x0000580804127981 */ /* 0x004ea8000c1e1b00 */
[----:B------:R-:W2:Y:S02]  /*0620*/  LDG.E.64 R14, desc[UR8][R16.64+-0x8] ;  /* 0xfffff808100e7981 */ /* 0x000ea4000c1e1b00 */
[----:B--2---:R-:W-:-:S07]  /*0630*/  DFMA R14, R18, R14, R12 ;  /* 0x0000000e120e722b */ /* 0x004fce000000000c */
[----:B------:R2:W-:Y:S04]  /*0640*/  STG.E.64 desc[UR8][R2.64], R14 ;  /* 0x0000000e02007986 */ /* 0x0005e8000c101b08 */
[----:B------:R-:W4:Y:S04]  /*0650*/  LDG.E.64 R18, desc[UR8][R4.64+0x60] ;  /* 0x0000600804127981 */ /* 0x000f28000c1e1b00 */
[----:B------:R-:W4:Y:S01]  /*0660*/  LDG.E.64 R22, desc[UR8][R16.64] ;  /* 0x0000000810167981 */ /* 0x000f22000c1e1b00 */
[----:B------:R-:W-:Y:S01]  /*0670*/  VIADD R10, R10, 0x10 ;  /* 0x000000100a0a7836 */ /* 0x000fe20000000000 */
[----:B----4-:R-:W-:-:S07]  /*0680*/  DFMA R18, R18, R22, R14 ;  /* 0x000000161212722b */ /* 0x010fce000000000e */
[----:B------:R2:W-:Y:S04]  /*0690*/  STG.E.64 desc[UR8][R2.64], R18 ;  /* 0x0000001202007986 */ /* 0x0005e8000c101b08 */
[----:B------:R-:W3:Y:S04]  /*06a0*/  LDG.E.64 R22, desc[UR8][R16.64+0x8] ;  /* 0x0000080810167981 */ /* 0x000ee8000c1e1b00 */
[----:B-1----:R-:W3:Y:S01]  /*06b0*/  LDG.E.64 R20, desc[UR8][R4.64+0x68] ;  /* 0x0000680804147981 */ /* 0x002ee2000c1e1b00 */
[----:B------:R-:W-:Y:S01]  /*06c0*/  ISETP.GE.AND P1, PT, R10, -0xc, PT ;  /* 0xfffffff40a00780c */ /* 0x000fe20003f26270 */
[----:B------:R-:W-:Y:S01]  /*06d0*/  VIADD R11, R11, 0x10 ;  /* 0x000000100b0b7836 */ /* 0x000fe20000000000 */
[----:B---3--:R-:W-:Y:S01]  /*06e0*/  DFMA R12, R20, R22, R18 ;  /* 0x00000016140c722b */ /* 0x008fe20000000012 */
[----:B------:R-:W-:-:S04]  /*06f0*/  IADD3 R20, P2, PT, R4, 0x80, RZ ;  /* 0x0000008004147810 */ /* 0x000fc80007f5e0ff */
[----:B------:R-:W-:Y:S02]  /*0700*/  IADD3.X R21, PT, PT, RZ, R5, RZ, P2, !PT ;  /* 0x00000005ff157210 */ /* 0x000fe400017fe4ff */
[----:B------:R2:W-:Y:S01]  /*0710*/  STG.E.64 desc[UR8][R2.64], R12 ;  /* 0x0000000c02007986 */ /* 0x0005e2000c101b08 */
[----:B------:R-:W-:Y:S02]  /*0720*/  MOV R4, R20 ;  /* 0x0000001400047202 */ /* 0x000fe40000000f00 */
[----:B------:R-:W-:Y:S01]  /*0730*/  IMAD.MOV.U32 R5, RZ, RZ, R21 ;  /* 0x000000ffff057224 */ /* 0x000fe200078e0015 */
[----:B------:R-:W-:Y:S06]  /*0740*/  @!P1 BRA `(.L_x_3) ;  /* 0xfffffff800c49947 */ /* 0x000fec000383ffff */
.L_x_2:
[----:B--2---:R-:W-:-:S04]  /*0750*/  IADD3 R14, PT, PT, -R10, RZ, RZ ;  /* 0x000000ff0a0e7210 */ /* 0x004fc80007ffe1ff */
[----:B------:R-:W-:-:S13]  /*0760*/  ISETP.GT.AND P1, PT, R14, 0x4, PT ;  /* 0x000000040e00780c */ /* 0x000fda0003f24270 */
[----:B------:R-:W-:Y:S05]  /*0770*/  @!P1 BRA `(.L_x_4) ;  /* 0x0000000000a89947 */ /* 0x000fea0003800000 */
[----:B------:R-:W-:Y:S01]  /*0780*/  IMAD.WIDE R14, R11, 0x8, R6 ;  /* 0x000000080b0e7825 */ /* 0x000fe200078e0206 */
        /* <DEDUP_REMOVED lines=14> */
[----:B-1----:R-:W-:-:S04]  /*0870*/  VIADD R17, R11, 0x4 ;  /* 0x000000040b117836 */ /* 0x002fc80000000000 */
[----:B------:R-:W-:Y:S01]  /*0880*/  IMAD.WIDE R16, R17, 0x8, R6 ;  /* 0x0000000811107825 */ /* 0x000fe200078e0206 */
[----:B----4-:R-:W-:-:S07]  /*0890*/  DFMA R20, R20, R22, R18 ;  /* 0x000000161414722b */ /* 0x010fce0000000012 */
[----:B------:R1:W-:Y:S04]  /*08a0*/  STG.E.64 desc[UR8][R2.64], R20 ;  /* 0x0000001402007986 */ /* 0x0003e8000c101b08 */
[----:B--2---:R-:W2:Y:S04]  /*08b0*/  LDG.E.64 R12, desc[UR8][R4.64+0x10] ;  /* 0x00001008040c7981 */ /* 0x004ea8000c1e1b00 */
[----:B------:R-:W2:Y:S02]  /*08c0*/  LDG.E.64 R22, desc[UR8][R16.64+-0x10] ;  /* 0xfffff00810167981 */ /* 0x000ea4000c1e1b00 */
[----:B--2---:R-:W-:-:S07]  /*08d0*/  DFMA R12, R12, R22, R20 ;  /* 0x000000160c0c722b */ /* 0x004fce0000000014 */
[----:B------:R2:W-:Y:S04]  /*08e0*/  STG.E.64 desc[UR8][R2.64], R12 ;  /* 0x0000000c02007986 */ /* 0x0005e8000c101b08 */
[----:B---3--:R-:W3:Y:S04]  /*08f0*/  LDG.E.64 R18, desc[UR8][R4.64+0x18] ;  /* 0x0000180804127981 */ /* 0x008ee8000c1e1b00 */
[----:B------:R-:W3:Y:S02]  /*0900*/  LDG.E.64 R14, desc[UR8][R16.64+-0x8] ;  /* 0xfffff808100e7981 */ /* 0x000ee4000c1e1b00 */
[----:B---3--:R-:W-:-:S07]  /*0910*/  DFMA R14, R18, R14, R12 ;  /* 0x0000000e120e722b */ /* 0x008fce000000000c */
[----:B------:R3:W-:Y:S04]  /*0920*/  STG.E.64 desc[UR8][R2.64], R14 ;  /* 0x0000000e02007986 */ /* 0x0007e8000c101b08 */
[----:B------:R-:W4:Y:S04]  /*0930*/  LDG.E.64 R18, desc[UR8][R4.64+0x20] ;  /* 0x0000200804127981 */ /* 0x000f28000c1e1b00 */
[----:B------:R-:W4:Y:S02]  /*0940*/  LDG.E.64 R22, desc[UR8][R16.64] ;  /* 0x0000000810167981 */ /* 0x000f24000c1e1b00 */
[----:B----4-:R-:W-:-:S07]  /*0950*/  DFMA R18, R18, R22, R14 ;  /* 0x000000161212722b */ /* 0x010fce000000000e */
[----:B------:R3:W-:Y:S04]  /*0960*/  STG.E.64 desc[UR8][R2.64], R18 ;  /* 0x0000001202007986 */ /* 0x0007e8000c101b08 */
[----:B------:R-:W2:Y:S04]  /*0970*/  LDG.E.64 R22, desc[UR8][R16.64+0x8] ;  /* 0x0000080810167981 */ /* 0x000ea8000c1e1b00 */
[----:B-1----:R-:W2:Y:S01]  /*0980*/  LDG.E.64 R20, desc[UR8][R4.64+0x28] ;  /* 0x0000280804147981 */ /* 0x002ea2000c1e1b00 */
[----:B------:R-:W-:Y:S01]  /*0990*/  PLOP3.LUT P0, PT, PT, PT, PT, 0x8, 0x80 ;  /* 0x000000000080781c */ /* 0x000fe20003f0e170 */
[----:B------:R-:W-:Y:S01]  /*09a0*/  VIADD R10, R10, 0x8 ;  /* 0x000000080a0a7836 */ /* 0x000fe20000000000 */
[----:B------:R-:W-:Y:S01]  /*09b0*/  IADD3 R11, PT, PT, R11, 0x8, RZ ;  /* 0x000000080b0b7810 */ /* 0x000fe20007ffe0ff */
[----:B--2---:R-:W-:Y:S01]  /*09c0*/  DFMA R12, R20, R22, R18 ;  /* 0x00000016140c722b */ /* 0x004fe20000000012 */
[----:B------:R-:W-:-:S04]  /*09d0*/  IADD3 R20, P1, PT, R4, 0x40, RZ ;  /* 0x0000004004147810 */ /* 0x000fc80007f3e0ff */
[----:B------:R-:W-:Y:S02]  /*09e0*/  IADD3.X R21, PT, PT, RZ, R5, RZ, P1, !PT ;  /* 0x00000005ff157210 */ /* 0x000fe40000ffe4ff */
[----:B------:R3:W-:Y:S01]  /*09f0*/  STG.E.64 desc[UR8][R2.64], R12 ;  /* 0x0000000c02007986 */ /* 0x0007e2000c101b08 */
[----:B------:R-:W-:Y:S01]  /*0a00*/  IMAD.MOV.U32 R4, RZ, RZ, R20 ;  /* 0x000000ffff047224 */ /* 0x000fe200078e0014 */
[----:B------:R-:W-:-:S07]  /*0a10*/  MOV R5, R21 ;  /* 0x0000001500057202 */ /* 0x000fce0000000f00 */
.L_x_4:
[----:B------:R-:W-:-:S13]  /*0a20*/  ISETP.NE.OR P0, PT, R10, RZ, P0 ;  /* 0x000000ff0a00720c */ /* 0x000fda0000705670 */
[----:B------:R-:W-:Y:S05]  /*0a30*/  @!P0 BRA `(.L_x_0) ;  /* 0x0000000000648947 */ /* 0x000fea0003800000 */
.L_x_1:
[----:B---3--:R-:W-:Y:S01]  /*0a40*/  IMAD.WIDE R14, R11, 0x8, R6 ;  /* 0x000000080b0e7825 */ /* 0x008fe200078e0206 */
[----:B--2---:R-:W2:Y:S04]  /*0a50*/  LDG.E.64 R16, desc[UR8][R4.64+-0x10] ;  /* 0xfffff00804107981 */ /* 0x004ea8000c1e1b00 */
        /* <DEDUP_REMOVED lines=8> */
[----:B------:R-:W3:Y:S01]  /*0ae0*/  LDG.E.64 R20, desc[UR8][R14.64] ;  /* 0x000000080e147981 */ /* 0x000ee2000c1e1b00 */
[----:B------:R-:W-:Y:S01]  /*0af0*/  VIADD R10, R10, 0x4 ;  /* 0x000000040a0a7836 */ /* 0x000fe20000000000 */
[----:B---3--:R-:W-:-:S07]  /*0b00*/  DFMA R20, R12, R20, R18 ;  /* 0x000000140c14722b */ /* 0x008fce0000000012 */
[----:B------:R2:W-:Y:S04]  /*0b10*/  STG.E.64 desc[UR8][R2.64], R20 ;  /* 0x0000001402007986 */ /* 0x0005e8000c101b08 */
[----:B------:R-:W3:Y:S04]  /*0b20*/  LDG.E.64 R22, desc[UR8][R14.64+0x8] ;  /* 0x000008080e167981 */ /* 0x000ee8000c1e1b00 */
[----:B------:R4:W3:Y:S01]  /*0b30*/  LDG.E.64 R12, desc[UR8][R4.64+0x8] ;  /* 0x00000808040c7981 */ /* 0x0008e2000c1e1b00 */
[----:B------:R-:W-:Y:S01]  /*0b40*/  ISETP.NE.AND P0, PT, R10, RZ, PT ;  /* 0x000000ff0a00720c */ /* 0x000fe20003f05270 */
[----:B------:R-:W-:Y:S01]  /*0b50*/  VIADD R11, R11, 0x4 ;  /* 0x000000040b0b7836 */ /* 0x000fe20000000000 */
[----:B-1----:R-:W-:-:S04]  /*0b60*/  IADD3 R16, P1, PT, R4, 0x20, RZ ;  /* 0x0000002004107810 */ /* 0x002fc80007f3e0ff */
[----:B------:R-:W-:Y:S02]  /*0b70*/  IADD3.X R17, PT, PT, RZ, R5, RZ, P1, !PT ;  /* 0x00000005ff117210 */ /* 0x000fe40000ffe4ff */
[----:B----4-:R-:W-:-:S03]  /*0b80*/  MOV R4, R16 ;  /* 0x0000001000047202 */ /* 0x010fc60000000f00 */
[----:B------:R-:W-:Y:S01]  /*0b90*/  IMAD.MOV.U32 R5, RZ, RZ, R17 ;  /* 0x000000ffff057224 */ /* 0x000fe200078e0011 */
[----:B---3--:R-:W-:-:S07]  /*0ba0*/  DFMA R12, R12, R22, R20 ;  /* 0x000000160c0c722b */ /* 0x008fce0000000014 */
[----:B------:R2:W-:Y:S01]  /*0bb0*/  STG.E.64 desc[UR8][R2.64], R12 ;  /* 0x0000000c02007986 */ /* 0x0005e2000c101b08 */
[----:B------:R-:W-:Y:S05]  /*0bc0*/  @P0 BRA `(.L_x_1) ;  /* 0xfffffffc009c0947 */ /* 0x000fea000383ffff */
.L_x_0:
[----:B------:R-:W-:-:S13]  /*0bd0*/  ISETP.NE.AND P0, PT, R0, RZ, PT ;  /* 0x000000ff0000720c */ /* 0x000fda0003f05270 */
[----:B------:R-:W-:Y:S05]  /*0be0*/  @!P0 EXIT ;  /* 0x000000000000894d */ /* 0x000fea0003800000 */
[----:B------:R-:W1:Y:S01]  /*0bf0*/  LDC.64 R6, c[0x0][0x380] ;  /* 0x0000e000ff067b82 */ /* 0x000e620000000a00 */
[----:B------:R-:W-:Y:S01]  /*0c00*/  IADD3 R11, PT, PT, R9, R8, RZ ;  /* 0x00000008090b7210 */ /* 0x000fe20007ffe0ff */
[----:B------:R-:W-:-:S06]  /*0c10*/  IMAD.MOV R0, RZ, RZ, -R0 ;  /* 0x000000ffff007224 */ /* 0x000fcc00078e0a00 */
[----:B------:R-:W4:Y:S01]  /*0c20*/  LDC.64 R4, c[0x0][0x388] ;  /* 0x0000e200ff047b82 */ /* 0x000f220000000a00 */
[----:B-1----:R-:W-:-:S04]  /*0c30*/  IMAD.WIDE.U32 R6, R8, 0x8, R6 ;  /* 0x0000000808067825 */ /* 0x002fc800078e0006 */
[----:B------:R-:W-:Y:S01]  /*0c40*/  IMAD.MOV.U32 R10, RZ, RZ, R6 ;  /* 0x000000ffff0a7224 */ /* 0x000fe200078e0006 */
[----:B---3--:R-:W-:-:S07]  /*0c50*/  MOV R15, R7 ;  /* 0x00000007000f7202 */ /* 0x008fce0000000f00 */
.L_x_5:
[----:B----4-:R-:W-:Y:S01]  /*0c60*/  IMAD.WIDE R6, R11, 0x8, R4 ;  /* 0x000000080b067825 */ /* 0x010fe200078e0204 */
[----:B------:R-:W-:-:S03]  /*0c70*/  MOV R8, R10 ;  /* 0x0000000a00087202 */ /* 0x000fc60000000f00 */
[----:B------:R-:W-:Y:S02]  /*0c80*/  IMAD.MOV.U32 R9, RZ, RZ, R15 ;  /* 0x000000ffff097224 */ /* 0x000fe400078e000f */
[----:B------:R-:W2:Y:S04]  /*0c90*/  LDG.E.64 R6, desc[UR8][R6.64] ;  /* 0x0000000806067981 */ /* 0x000ea8000c1e1b00 */
[----:B------:R-:W2:Y:S01]  /*0ca0*/  LDG.E.64 R8, desc[UR8][R8.64] ;  /* 0x0000000808087981 */ /* 0x000ea2000c1e1b00 */
[----:B------:R-:W-:Y:S01]  /*0cb0*/  IADD3 R0, PT, PT, R0, 0x1, RZ ;  /* 0x0000000100007810 */ /* 0x000fe20007ffe0ff */
[----:B------:R-:W-:Y:S01]  /*0cc0*/  VIADD R11, R11, 0x1 ;  /* 0x000000010b0b7836 */ /* 0x000fe20000000000 */
[----:B------:R-:W-:Y:S02]  /*0cd0*/  IADD3 R10, P1, PT, R10, 0x8, RZ ;  /* 0x000000080a0a7810 */ /* 0x000fe40007f3e0ff */
[----:B------:R-:W-:-:S02]  /*0ce0*/  ISETP.NE.AND P0, PT, R0, RZ, PT ;  /* 0x000000ff0000720c */ /* 0x000fc40003f05270 */
[----:B------:R-:W-:Y:S01]  /*0cf0*/  IADD3.X R15, PT, PT, RZ, R15, RZ, P1, !PT ;  /* 0x0000000fff0f7210 */ /* 0x000fe20000ffe4ff */
[----:B-12--5:R-:W-:-:S07]  /*0d00*/  DFMA R12, R8, R6, R12 ;  /* 0x00000006080c722b */ /* 0x026fce000000000c */
[----:B------:R1:W-:Y:S03]  /*0d10*/  STG.E.64 desc[UR8][R2.64], R12 ;  /* 0x0000000c02007986 */ /* 0x0003e6000c101b08 */
[----:B------:R-:W-:Y:S05]  /*0d20*/  @P0 BRA `(.L_x_5) ;  /* 0xfffffffc00cc0947 */ /* 0x000fea000383ffff */
[----:B------:R-:W-:Y:S05]  /*0d30*/  EXIT ;  /* 0x000000000000794d */ /* 0x000fea0003800000 */
.L_x_6:
[----:B------:R-:W-:-:S00]  /*0d40*/  BRA `(.L_x_6) ;  /* 0xfffffffc00fc7947 */ /* 0x000fc0000383ffff */
[----:B------:R-:W-:-:S00]  /*0d50*/  NOP ;  /* 0x0000000000007918 */ /* 0x000fc00000000000 */
        /* <DEDUP_REMOVED lines=10> */
.L_x_16:


//--------------------- .text.convolution_layer   --------------------------
	.section	.text.convolution_layer,"ax",@progbits
	.align	128
        .global         convolution_layer
        .type           convolution_layer,@function
        .size           convolution_layer,(.L_x_17 - convolution_layer)
        .other          convolution_layer,@"STO_CUDA_ENTRY STV_DEFAULT"
convolution_layer:
.text.convolution_layer:
[----:B------:R-:W-:Y:S01]  /*0000*/  LDC R1, c[0x0][0x37c] ;  /* 0x0000df00ff017b82 */ /* 0x000fe20000000800 */
[----:B------:R-:W0:Y:S07]  /*0010*/  S2R R3, SR_TID.X ;  /* 0x0000000000037919 */ /* 0x000e2e0000002100 */
[----:B------:R-:W0:Y:S01]  /*0020*/  S2UR UR4, SR_CTAID.X ;  /* 0x00000000000479c3 */ /* 0x000e220000002500 */
[----:B------:R-:W1:Y:S01]  /*0030*/  LDCU.64 UR8, c[0x0][0x358] ;  /* 0x00006b00ff0877ac */ /* 0x000e620008000a00 */
[----:B------:R-:W2:Y:S06]  /*0040*/  LDCU UR5, c[0x3][0x4] ;  /* 0x00c00080ff0577ac */ /* 0x000eac0008000800 */
[----:B------:R-:W0:Y:S08]  /*0050*/  LDC R2, c[0x0][0x360] ;  /* 0x0000d800ff027b82 */ /* 0x000e300000000800 */
[----:B------:R-:W3:Y:S01]  /*0060*/  LDC.64 R8, c[0x0][0x390] ;  /* 0x0000e400ff087b82 */ /* 0x000ee20000000a00 */
[----:B0-----:R-:W-:-:S04]  /*0070*/  IMAD R2, R2, UR4, R3 ;  /* 0x0000000402027c24 */ /* 0x001fc8000f8e0203 */
[----:B---3--:R-:W-:-:S05]  /*0080*/  IMAD.WIDE R8, R2, 0x8, R8 ;  /* 0x0000000802087825 */ /* 0x008fca00078e0208 */
[----:B-1----:R0:W5:Y:S01]  /*0090*/  LDG.E.64 R20, desc[UR8][R8.64] ;  /* 0x0000000808147981 */ /* 0x002162000c1e1b00 */
[----:B--2---:R-:W-:-:S09]  /*00a0*/  UISETP.GE.AND UP0, UPT, UR5, 0x1, UPT ;  /* 0x000000010500788c */ /* 0x004fd2000bf06270 */
[----:B0-----:R-:W-:Y:S05]  /*00b0*/  BRA.U !UP0, `(.L_x_7) ;  /* 0x0000000908dc7547 */ /* 0x001fea000b800000 */
[----:B------:R-:W0:Y:S01]  /*00c0*/  LDC R3, c[0x3][0xc] ;  /* 0x00c00300ff037b82 */ /* 0x000e220000000800 */
[----:B------:R-:W-:Y:S01]  /*00d0*/  IABS R12, R2 ;  /* 0x00000002000c7213 */ /* 0x000fe20000000000 */
[----:B------:R-:W-:Y:S02]  /*00e0*/  ULOP3.LUT UR7, UR5, 0x7ffffff8, URZ, 0xc0, !UPT ;  /* 0x7ffffff805077892 */ /* 0x000fe4000f8ec0ff */
[----:B------:R-:W-:Y:S02]  /*00f0*/  ULOP3.LUT UR5, UR5, 0x7, URZ, 0xc0, !UPT ;  /* 0x0000000705057892 */ /* 0x000fe4000f8ec0ff */
[----:B------:R-:W-:Y:S01]  /*0100*/  UIADD3 UR6, UPT, UPT, -UR7, URZ, URZ ;  /* 0x000000ff07067290 */ /* 0x000fe2000fffe1ff */
[-C--:B0-----:R-:W-:Y:S01]  /*0110*/  IMAD R7, R3, R3.reuse, RZ ;  /* 0x0000000303077224 */ /* 0x081fe200078e02ff */
[----:B------:R-:W-:-:S04]  /*0120*/  IABS R15, R3 ;  /* 0x00000003000f7213 */ /* 0x000fc80000000000 */
[-C--:B------:R-:W-:Y:S02]  /*0130*/  IABS R11, R7.reuse ;  /* 0x00000007000b7213 */ /* 0x080fe40000000000 */
[----:B------:R-:W-:Y:S02]  /*0140*/  IABS R14, R7 ;  /* 0x00000007000e7213 */ /* 0x000fe40000000000 */
[----:B------:R-:W0:Y:S08]  /*0150*/  I2F.RP R0, R11 ;  /* 0x0000000b00007306 */ /* 0x000e300000209400 */
[----:B0-----:R-:W0:Y:S02]  /*0160*/  MUFU.RCP R0, R0 ;  /* 0x0000000000007308 */ /* 0x001e240000001000 */
[----:B0-----:R-:W-:-:S06]  /*0170*/  VIADD R6, R0, 0xffffffe ;  /* 0x0ffffffe00067836 */ /* 0x001fcc0000000000 */
[----:B------:R0:W1:Y:S02]  /*0180*/  F2I.FTZ.U32.TRUNC.NTZ R5, R6 ;  /* 0x0000000600057305 */ /* 0x000064000021f000 */
[----:B0-----:R-:W-:Y:S02]  /*0190*/  IADD3 R6, PT, PT, RZ, -R14, RZ ;  /* 0x8000000eff067210 */ /* 0x001fe40007ffe0ff */
[----:B-1----:R-:W-:-:S05]  /*01a0*/  IADD3 R4, PT, PT, RZ, -R5, RZ ;  /* 0x80000005ff047210 */ /* 0x002fca0007ffe0ff */
[----:B------:R-:W-:Y:S02]  /*01b0*/  IMAD R13, R4, R11, RZ ;  /* 0x0000000b040d7224 */ /* 0x000fe400078e02ff */
[----:B------:R-:W-:-:S04]  /*01c0*/  IMAD.MOV.U32 R4, RZ, RZ, RZ ;  /* 0x000000ffff047224 */ /* 0x000fc800078e00ff */
[----:B------:R-:W-:Y:S01]  /*01d0*/  IMAD.HI.U32 R10, R5, R13, R4 ;  /* 0x0000000d050a7227 */ /* 0x000fe200078e0004 */
[----:B------:R-:W-:-:S03]  /*01e0*/  MOV R5, R12 ;  /* 0x0000000c00057202 */ /* 0x000fc60000000f00 */
[----:B------:R-:W-:Y:S02]  /*01f0*/  IMAD.MOV.U32 R4, RZ, RZ, R15 ;  /* 0x000000ffff047224 */ /* 0x000fe400078e000f */
[----:B------:R-:W-:Y:S02]  /*0200*/  IMAD.HI.U32 R0, R10, R5, RZ ;  /* 0x000000050a007227 */ /* 0x000fe400078e00ff */
[----:B------:R-:W0:Y:S02]  /*0210*/  I2F.RP R12, R4 ;  /* 0x00000004000c7306 */ /* 0x000e240000209400 */
[----:B------:R-:W-:-:S05]  /*0220*/  IMAD R6, R0, R6, R5 ;  /* 0x0000000600067224 */ /* 0x000fca00078e0205 */
[----:B------:R-:W-:Y:S01]  /*0230*/  ISETP.GT.U32.AND P1, PT, R11, R6, PT ;  /* 0x000000060b00720c */ /* 0x000fe20003f24070 */
[----:B0-----:R-:W0:-:S12]  /*0240*/  MUFU.RCP R12, R12 ;  /* 0x0000000c000c7308 */ /* 0x001e180000001000 */
[----:B------:R-:W-:Y:S02]  /*0250*/  @!P1 IMAD.IADD R6, R6, 0x1, -R11 ;  /* 0x0000000106069824 */ /* 0x000fe400078e0a0b */
[----:B------:R-:W-:Y:S01]  /*0260*/  @!P1 VIADD R0, R0, 0x1 ;  /* 0x0000000100009836 */ /* 0x000fe20000000000 */
[----:B------:R-:W-:Y:S02]  /*0270*/  ISETP.NE.AND P1, PT, R7, RZ, PT ;  /* 0x000000ff0700720c */ /* 0x000fe40003f25270 */
[----:B------:R-:W-:Y:S02]  /*0280*/  ISETP.GE.U32.AND P0, PT, R6, R11, PT ;  /* 0x0000000b0600720c */ /* 0x000fe40003f06070 */
[----:B------:R-:W-:-:S04]  /*0290*/  LOP3.LUT R6, R2, R7, RZ, 0x3c, !PT ;  /* 0x0000000702067212 */ /* 0x000fc800078e3cff */
[----:B------:R-:W-:Y:S02]  /*02a0*/  ISETP.GE.AND P2, PT, R6, RZ, PT ;  /* 0x000000ff0600720c */ /* 0x000fe40003f46270 */
[----:B0-----:R-:W-:-:S04]  /*02b0*/  IADD3 R10, PT, PT, R12, 0xffffffe, RZ ;  /* 0x0ffffffe0c0a7810 */ /* 0x001fc80007ffe0ff */
[----:B------:R0:W1:Y:S01]  /*02c0*/  F2I.FTZ.U32.TRUNC.NTZ R11, R10 ;  /* 0x0000000a000b7305 */ /* 0x000062000021f000 */
[----:B------:R-:W-:-:S06]  /*02d0*/  @P0 IADD3 R0, PT, PT, R0, 0x1, RZ ;  /* 0x0000000100000810 */ /* 0x000fcc0007ffe0ff */
[----:B------:R-:W-:Y:S01]  /*02e0*/  @!P2 IMAD.MOV R0, RZ, RZ, -R0 ;  /* 0x000000ffff00a224 */ /* 0x000fe200078e0a00 */
[----:B------:R-:W-:Y:S01]  /*02f0*/  @!P1 LOP3.LUT R0, RZ, R7, RZ, 0x33, !PT ;  /* 0x00000007ff009212 */ /* 0x000fe200078e33ff */
[----:B0-----:R-:W-:-:S04]  /*0300*/  HFMA2 R10, -RZ, RZ, 0, 0 ;  /* 0x00000000ff0a7431 */ /* 0x001fc800000001ff */
[----:B------:R-:W-:Y:S01]  /*0310*/  IMAD.MOV R12, RZ, RZ, -R0 ;  /* 0x000000ffff0c7224 */ /* 0x000fe200078e0a00 */
[----:B-1----:R-:W-:-:S03]  /*0320*/  IADD3 R13, PT, PT, RZ, -R11, RZ ;  /* 0x8000000bff0d7210 */ /* 0x002fc60007ffe0ff */
[----:B------:R-:W-:Y:S02]  /*0330*/  IMAD R12, R7, R12, R2 ;  /* 0x0000000c070c7224 */ /* 0x000fe400078e0202 */
[----:B------:R-:W-:-:S03]  /*0340*/  IMAD R13, R13, R4, RZ ;  /* 0x000000040d0d7224 */ /* 0x000fc600078e02ff */
[----:B------:R-:W-:Y:S01]  /*0350*/  IABS R7, R12 ;  /* 0x0000000c00077213 */ /* 0x000fe20000000000 */
[----:B------:R-:W-:Y:S01]  /*0360*/  IMAD.HI.U32 R10, R11, R13, R10 ;  /* 0x0000000d0b0a7227 */ /* 0x000fe200078e000a */
[----:B------:R-:W-:-:S04]  /*0370*/  LOP3.LUT R12, R12, R3, RZ, 0x3c, !PT ;  /* 0x000000030c0c7212 */ /* 0x000fc800078e3cff */
[----:B------:R-:W-:Y:S01]  /*0380*/  ISETP.GE.AND P2, PT, R12, RZ, PT ;  /* 0x000000ff0c00720c */ /* 0x000fe20003f46270 */
[----:B------:R-:W-:-:S04]  /*0390*/  IMAD.HI.U32 R6, R10, R5, RZ ;  /* 0x000000050a067227 */ /* 0x000fc800078e00ff */
[----:B------:R-:W-:-:S04]  /*03a0*/  IMAD.HI.U32 R10, R10, R7, RZ ;  /* 0x000000070a0a7227 */ /* 0x000fc800078e00ff */
[----:B------:R-:W-:Y:S01]  /*03b0*/  IMAD.MOV R6, RZ, RZ, -R6 ;  /* 0x000000ffff067224 */ /* 0x000fe200078e0a06 */
[----:B------:R-:W-:-:S03]  /*03c0*/  IADD3 R11, PT, PT, -R10, RZ, RZ ;  /* 0x000000ff0a0b7210 */ /* 0x000fc60007ffe1ff */
[C---:B------:R-:W-:Y:S02]  /*03d0*/  IMAD R5, R4.reuse, R6, R5 ;  /* 0x0000000604057224 */ /* 0x040fe400078e0205 */
[----:B------:R-:W-:-:S03]  /*03e0*/  IMAD R7, R4, R11, R7 ;  /* 0x0000000b04077224 */ /* 0x000fc600078e0207 */
[C---:B------:R-:W-:Y:S02]  /*03f0*/  ISETP.GT.U32.AND P1, PT, R4.reuse, R5, PT ;  /* 0x000000050400720c */ /* 0x040fe40003f24070 */
[----:B------:R-:W-:-:S11]  /*0400*/  ISETP.GT.U32.AND P0, PT, R4, R7, PT ;  /* 0x000000070400720c */ /* 0x000fd60003f04070 */
[----:B------:R-:W-:Y:S01]  /*0410*/  @!P1 IMAD.IADD R5, R5, 0x1, -R4 ;  /* 0x0000000105059824 */ /* 0x000fe200078e0a04 */
[----:B------:R-:W-:Y:S01]  /*0420*/  ISETP.GE.AND P1, PT, R2, RZ, PT ;  /* 0x000000ff0200720c */ /* 0x000fe20003f26270 */
[----:B------:R-:W-:Y:S01]  /*0430*/  @!P0 VIADD R10, R10, 0x1 ;  /* 0x000000010a0a8836 */ /* 0x000fe20000000000 */
[-C--:B------:R-:W-:Y:S02]  /*0440*/  @!P0 IADD3 R7, PT, PT, R7, -R4.reuse, RZ ;  /* 0x8000000407078210 */ /* 0x080fe40007ffe0ff */
[----:B------:R-:W-:Y:S02]  /*0450*/  ISETP.GT.U32.AND P4, PT, R4, R5, PT ;  /* 0x000000050400720c */ /* 0x000fe40003f84070 */
[----:B------:R-:W-:Y:S02]  /*0460*/  ISETP.GE.U32.AND P3, PT, R7, R4, PT ;  /* 0x000000040700720c */ /* 0x000fe40003f66070 */
[----:B------:R-:W-:Y:S02]  /*0470*/  ISETP.NE.AND P0, PT, R3, RZ, PT ;  /* 0x000000ff0300720c */ /* 0x000fe40003f05270 */
[----:B------:R-:W-:-:S02]  /*0480*/  LOP3.LUT R2, RZ, R3, RZ, 0x33, !PT ;  /* 0x00000003ff027212 */ /* 0x000fc400078e33ff */
[----:B------:R-:W-:-:S05]  /*0490*/  MOV R3, RZ ;  /* 0x000000ff00037202 */ /* 0x000fca0000000f00 */
[----:B------:R-:W-:Y:S02]  /*04a0*/  @!P4 IADD3 R5, PT, PT, R5, -R4, RZ ;  /* 0x800000040505c210 */ /* 0x000fe40007ffe0ff */
[----:B------:R-:W-:Y:S02]  /*04b0*/  @P3 VIADD R10, R10, 0x1 ;  /* 0x000000010a0a3836 */ /* 0x000fe40000000000 */
[----:B------:R-:W-:Y:S02]  /*04c0*/  @!P1 IADD3 R5, PT, PT, -R5, RZ, RZ ;  /* 0x000000ff05059210 */ /* 0x000fe40007ffe1ff */
[----:B------:R-:W-:Y:S02]  /*04d0*/  @!P2 IMAD.MOV R10, RZ, RZ, -R10 ;  /* 0x000000ffff0aa224 */ /* 0x000fe400078e0a0a */
[----:B------:R-:W-:-:S03]  /*04e0*/  SEL R5, R2, R5, !P0 ;  /* 0x0000000502057207 */ /* 0x000fc60004000000 */
[----:B------:R-:W-:Y:S02]  /*04f0*/  SEL R2, R2, R10, !P0 ;  /* 0x0000000a02027207 */ /* 0x000fe40004000000 */
[----:B------:R-:W-:-:S07]  /*0500*/  IMAD R5, R5, 0x5, RZ ;  /* 0x0000000505057824 */ /* 0x000fce00078e02ff */
.L_x_12:
[----:B0-----:R-:W0:Y:S01]  /*0510*/  LDC.64 R10, c[0x3][RZ] ;  /* 0x00c00000ff0a7b82 */ /* 0x001e220000000a00 */
[--C-:B------:R-:W-:Y:S01]  /*0520*/  IMAD R6, R2, 0x5, R3.reuse ;  /* 0x0000000502067824 */ /* 0x100fe200078e0203 */
[----:B------:R-:W-:Y:S02]  /*0530*/  MOV R4, RZ ;  /* 0x000000ff00047202 */ /* 0x000fe40000000f00 */
[----:B0-----:R-:W-:Y:S01]  /*0540*/  ISETP.GE.U32.AND P0, PT, R11, 0x8, PT ;  /* 0x000000080b00780c */ /* 0x001fe20003f06070 */
[-C--:B------:R-:W-:Y:S02]  /*0550*/  IMAD R12, R0, R11.reuse, R3 ;  /* 0x0000000b000c7224 */ /* 0x080fe400078e0203 */
[----:B------:R-:W-:Y:S02]  /*0560*/  VIADD R3, R3, 0x1 ;  /* 0x0000000103037836 */ /* 0x000fe40000000000 */
[----:B------:R-:W-:Y:S02]  /*0570*/  IMAD R6, R6, R10, R5 ;  /* 0x0000000a06067224 */ /* 0x000fe400078e0205 */
[-C--:B------:R-:W-:Y:S01]  /*0580*/  IMAD R7, R12, R11.reuse, RZ ;  /* 0x0000000b0c077224 */ /* 0x080fe200078e02ff */
[----:B------:R-:W-:-:S05]  /*0590*/  ISETP.NE.AND P2, PT, R3, R11, PT ;  /* 0x0000000b0300720c */ /* 0x000fca0003f45270 */
[----:B-12---:R-:W-:Y:S08]  /*05a0*/  @!P0 BRA `(.L_x_8) ;  /* 0x0000000000b48947 */ /* 0x006ff00003800000 */
[----:B------:R-:W-:Y:S01]  /*05b0*/  IMAD.MOV.U32 R10, RZ, RZ, R7 ;  /* 0x000000ffff0a7224 */ /* 0x000fe200078e0007 */
[----:B------:R-:W-:Y:S01]  /*05c0*/  MOV R4, R6 ;  /* 0x0000000600047202 */ /* 0x000fe20000000f00 */
[----:B------:R-:W-:-:S06]  /*05d0*/  UMOV UR4, UR6 ;  /* 0x0000000600047c82 */ /* 0x000fcc0008000000 */
.L_x_9:
[----:B0-----:R-:W0:Y:S08]  /*05e0*/  LDC.64 R14, c[0x0][0x380] ;  /* 0x0000e000ff0e7b82 */ /* 0x001e300000000a00 */
[----:B------:R-:W1:Y:S01]  /*05f0*/  LDC.64 R12, c[0x0][0x388] ;  /* 0x0000e200ff0c7b82 */ /* 0x000e620000000a00 */
[----:B0-----:R-:W-:-:S05]  /*0600*/  IMAD.WIDE R14, R4, 0x8, R14 ;  /* 0x00000008040e7825 */ /* 0x001fca00078e020e */
[----:B------:R-:W2:Y:S01]  /*0610*/  LDG.E.64 R18, desc[UR8][R14.64] ;  /* 0x000000080e127981 */ /* 0x000ea2000c1e1b00 */
[----:B-1----:R-:W-:-:S05]  /*0620*/  IMAD.WIDE R12, R10, 0x8, R12 ;  /* 0x000000080a0c7825 */ /* 0x002fca00078e020c */
[----:B------:R-:W2:Y:S02]  /*0630*/  LDG.E.64 R16, desc[UR8][R12.64] ;  /* 0x000000080c107981 */ /* 0x000ea4000c1e1b00 */
[----:B--2--5:R-:W-:-:S07]  /*0640*/  DFMA R18, R18, R16, R20 ;  /* 0x000000101212722b */ /* 0x024fce0000000014 */
[----:B------:R0:W-:Y:S04]  /*0650*/  STG.E.64 desc[UR8][R8.64], R18 ;  /* 0x0000001208007986 */ /* 0x0001e8000c101b08 */
[----:B------:R-:W2:Y:S04]  /*0660*/  LDG.E.64 R20, desc[UR8][R14.64+0x8] ;  /* 0x000008080e147981 */ /* 0x000ea8000c1e1b00 */
[----:B------:R-:W2:Y:S02]  /*0670*/  LDG.E.64 R16, desc[UR8][R12.64+0x8] ;  /* 0x000008080c107981 */ /* 0x000ea4000c1e1b00 */
[----:B--2---:R-:W-:-:S07]  /*0680*/  DFMA R20, R20, R16, R18 ;  /* 0x000000101414722b */ /* 0x004fce0000000012 */
        /* <DEDUP_REMOVED lines=10> */
[----:B0-----:R-:W4:Y:S02]  /*0730*/  LDG.E.64 R18, desc[UR8][R12.64+0x20] ;  /* 0x000020080c127981 */ /* 0x001f24000c1e1b00 */
[----:B----4-:R-:W-:-:S07]  /*0740*/  DFMA R16, R16, R18, R24 ;  /* 0x000000121010722b */ /* 0x010fce0000000018 */
[----:B------:R0:W-:Y:S04]  /*0750*/  STG.E.64 desc[UR8][R8.64], R16 ;  /* 0x0000001008007986 */ /* 0x0001e8000c101b08 */
[----:B------:R-:W4:Y:S04]  /*0760*/  LDG.E.64 R18, desc[UR8][R14.64+0x28] ;  /* 0x000028080e127981 */ /* 0x000f28000c1e1b00 */
[----:B-1----:R-:W4:Y:S02]  /*0770*/  LDG.E.64 R20, desc[UR8][R12.64+0x28] ;  /* 0x000028080c147981 */ /* 0x002f24000c1e1b00 */
[----:B----4-:R-:W-:-:S07]  /*0780*/  DFMA R18, R18, R20, R16 ;  /* 0x000000141212722b */ /* 0x010fce0000000010 */
[----:B------:R0:W-:Y:S04]  /*0790*/  STG.E.64 desc[UR8][R8.64], R18 ;  /* 0x0000001208007986 */ /* 0x0001e8000c101b08 */
[----:B------:R-:W4:Y:S04]  /*07a0*/  LDG.E.64 R20, desc[UR8][R14.64+0x30] ;  /* 0x000030080e147981 */ /* 0x000f28000c1e1b00 */
[----:B--2---:R-:W4:Y:S02]  /*07b0*/  LDG.E.64 R22, desc[UR8][R12.64+0x30] ;  /* 0x000030080c167981 */ /* 0x004f24000c1e1b00 */
[----:B----4-:R-:W-:-:S07]  /*07c0*/  DFMA R22, R20, R22, R18 ;  /* 0x000000161416722b */ /* 0x010fce0000000012 */
[----:B------:R0:W-:Y:S04]  /*07d0*/  STG.E.64 desc[UR8][R8.64], R22 ;  /* 0x0000001608007986 */ /* 0x0001e8000c101b08 */
[----:B------:R-:W2:Y:S04]  /*07e0*/  LDG.E.64 R20, desc[UR8][R14.64+0x38] ;  /* 0x000038080e147981 */ /* 0x000ea8000c1e1b00 */
[----:B---3--:R-:W2:Y:S01]  /*07f0*/  LDG.E.64 R24, desc[UR8][R12.64+0x38] ;  /* 0x000038080c187981 */ /* 0x008ea2000c1e1b00 */
[----:B------:R-:W-:-:S04]  /*0800*/  UIADD3 UR4, UPT, UPT, UR4, 0x8, URZ ;  /* 0x0000000804047890 */ /* 0x000fc8000fffe0ff */
[----:B------:R-:W-:Y:S01]  /*0810*/  UISETP.NE.AND UP0, UPT, UR4, URZ, UPT ;  /* 0x000000ff0400728c */ /* 0x000fe2000bf05270 */
[----:B------:R-:W-:Y:S01]  /*0820*/  VIADD R4, R4, 0x8 ;  /* 0x0000000804047836 */ /* 0x000fe20000000000 */
[----:B------:R-:W-:Y:S01]  /*0830*/  IADD3 R10, PT, PT, R10, 0x8, RZ ;  /* 0x000000080a0a7810 */ /* 0x000fe20007ffe0ff */
[----:B--2---:R-:W-:-:S07]  /*0840*/  DFMA R20, R20, R24, R22 ;  /* 0x000000181414722b */ /* 0x004fce0000000016 */
[----:B------:R0:W-:Y:S01]  /*0850*/  STG.E.64 desc[UR8][R8.64], R20 ;  /* 0x0000001408007986 */ /* 0x0001e2000c101b08 */
[----:B------:R-:W-:Y:S05]  /*0860*/  BRA.U UP0, `(.L_x_9) ;  /* 0xfffffffd005c7547 */ /* 0x000fea000b83ffff */
[----:B------:R-:W-:-:S07]  /*0870*/  IMAD.U32 R4, RZ, RZ, UR7 ;  /* 0x00000007ff047e24 */ /* 0x000fce000f8e00ff */
.L_x_8:
[----:B------:R-:W-:-:S09]  /*0880*/  UISETP.NE.AND UP0, UPT, UR5, URZ, UPT ;  /* 0x000000ff0500728c */ /* 0x000fd2000bf05270 */
[----:B------:R-:W-:Y:S05]  /*0890*/  BRA.U !UP0, `(.L_x_10) ;  /* 0x0000000108e07547 */ /* 0x000fea000b800000 */
[----:B------:R-:W-:-:S04]  /*08a0*/  UIADD3 UR4, UPT, UPT, UR5, -0x1, URZ ;  /* 0xffffffff05047890 */ /* 0x000fc8000fffe0ff */
[----:B------:R-:W-:-:S09]  /*08b0*/  UISETP.GE.U32.AND UP0, UPT, UR4, 0x3, UPT ;  /* 0x000000030400788c */ /* 0x000fd2000bf06070 */
[----:B------:R-:W-:Y:S05]  /*08c0*/  BRA.U !UP0, `(.L_x_11) ;  /* 0x00000001085c7547 */ /* 0x000fea000b800000 */
[----:B------:R-:W1:Y:S01]  /*08d0*/  LDC.64 R12, c[0x0][0x380] ;  /* 0x0000e000ff0c7b82 */ /* 0x000e620000000a00 */
[----:B0-----:R-:W-:Y:S01]  /*08e0*/  IADD3 R17, PT, PT, R6, R4, RZ ;  /* 0x0000000406117210 */ /* 0x001fe20007ffe0ff */
[----:B------:R-:W-:-:S06]  /*08f0*/  IMAD.IADD R19, R7, 0x1, R4 ;  /* 0x0000000107137824 */ /* 0x000fcc00078e0204 */
[----:B------:R-:W0:Y:S01]  /*0900*/  LDC.64 R14, c[0x0][0x388] ;  /* 0x0000e200ff0e7b82 */ /* 0x000e220000000a00 */
[----:B-1----:R-:W-:-:S05]  /*0910*/  IMAD.WIDE R12, R17, 0x8, R12 ;  /* 0x00000008110c7825 */ /* 0x002fca00078e020c */
[----:B------:R-:W2:Y:S01]  /*0920*/  LDG.E.64 R16, desc[UR8][R12.64] ;  /* 0x000000080c107981 */ /* 0x000ea2000c1e1b00 */
[----:B0-----:R-:W-:-:S05]  /*0930*/  IMAD.WIDE R14, R19, 0x8, R14 ;  /* 0x00000008130e7825 */ /* 0x001fca00078e020e */
        /* <DEDUP_REMOVED lines=11> */
[----:B------:R-:W2:Y:S04]  /*09f0*/  LDG.E.64 R20, desc[UR8][R12.64+0x18] ;  /* 0x000018080c147981 */ /* 0x000ea8000c1e1b00 */
[----:B------:R-:W2:Y:S01]  /*0a00*/  LDG.E.64 R24, desc[UR8][R14.64+0x18] ;  /* 0x000018080e187981 */ /* 0x000ea2000c1e1b00 */
[----:B------:R-:W-:Y:S01]  /*0a10*/  IADD3 R4, PT, PT, R4, 0x4, RZ ;  /* 0x0000000404047810 */ /* 0x000fe20007ffe0ff */
[----:B--2---:R-:W-:-:S07]  /*0a20*/  DFMA R20, R20, R24, R22 ;  /* 0x000000181414722b */ /* 0x004fce0000000016 */
[----:B------:R1:W-:Y:S04]  /*0a30*/  STG.E.64 desc[UR8][R8.64], R20 ;  /* 0x0000001408007986 */ /* 0x0003e8000c101b08 */
.L_x_11:
[----:B------:R-:W-:-:S13]  /*0a40*/  LOP3.LUT P0, R10, R11, 0x3, RZ, 0xc0, !PT ;  /* 0x000000030b0a7812 */ /* 0x000fda000780c0ff */
[----:B------:R-:W-:Y:S05]  /*0a50*/  @!P0 BRA `(.L_x_10) ;  /* 0x0000000000708947 */ /* 0x000fea0003800000 */
[----:B------:R-:W2:Y:S01]  /*0a60*/  LDC.64 R24, c[0x0][0x380] ;  /* 0x0000e000ff187b82 */ /* 0x000ea20000000a00 */
[----:B------:R-:W-:-:S07]  /*0a70*/  ISETP.NE.AND P0, PT, R10, 0x1, PT ;  /* 0x000000010a00780c */ /* 0x000fce0003f05270 */
[----:B------:R-:W3:Y:S06]  /*0a80*/  LDC.64 R26, c[0x0][0x388] ;  /* 0x0000e200ff1a7b82 */ /* 0x000eec0000000a00 */
[----:B------:R-:W-:Y:S01]  /*0a90*/  @P0 IADD3 R15, PT, PT, R7, R4, RZ ;  /* 0x00000004070f0210 */ /* 0x000fe20007ffe0ff */
[----:B------:R-:W-:Y:S01]  /*0aa0*/  @P0 IMAD.IADD R13, R6, 0x1, R4 ;  /* 0x00000001060d0824 */ /* 0x000fe200078e0204 */
[----:B01----:R-:W0:Y:S03]  /*0ab0*/  LDC.64 R18, c[0x0][0x380] ;  /* 0x0000e000ff127b82 */ /* 0x003e260000000a00 */
[----:B--2---:R-:W-:-:S05]  /*0ac0*/  @P0 IMAD.WIDE R24, R13, 0x8, R24 ;  /* 0x000000080d180825 */ /* 0x004fca00078e0218 */
[----:B------:R-:W1:Y:S01]  /*0ad0*/  LDC.64 R22, c[0x0][0x388] ;  /* 0x0000e200ff167b82 */ /* 0x000e620000000a00 */
[----:B------:R-:W2:Y:S01]  /*0ae0*/  @P0 LDG.E.64 R12, desc[UR8][R24.64] ;  /* 0x00000008180c0981 */ /* 0x000ea2000c1e1b00 */
[----:B---3--:R-:W-:-:S05]  /*0af0*/  @P0 IMAD.WIDE R26, R15, 0x8, R26 ;  /* 0x000000080f1a0825 */ /* 0x008fca00078e021a */
[----:B------:R-:W2:Y:S01]  /*0b00*/  @P0 LDG.E.64 R14, desc[UR8][R26.64] ;  /* 0x000000081a0e0981 */ /* 0x000ea2000c1e1b00 */
[----:B------:R-:W-:-:S04]  /*0b10*/  LOP3.LUT R11, R11, 0x1, RZ, 0xc0, !PT ;  /* 0x000000010b0b7812 */ /* 0x000fc800078ec0ff */
[----:B------:R-:W-:Y:S01]  /*0b20*/  ISETP.NE.U32.AND P1, PT, R11, 0x1, PT ;  /* 0x000000010b00780c */ /* 0x000fe20003f25070 */
[----:B--2--5:R-:W-:-:S07]  /*0b30*/  @P0 DFMA R12, R12, R14, R20 ;  /* 0x0000000e0c0c022b */ /* 0x024fce0000000014 */
[----:B------:R-:W-:Y:S04]  /*0b40*/  @P0 STG.E.64 desc[UR8][R8.64], R12 ;  /* 0x0000000c08000986 */ /* 0x000fe8000c101b08 */
[----:B------:R-:W2:Y:S04]  /*0b50*/  @P0 LDG.E.64 R14, desc[UR8][R24.64+0x8] ;  /* 0x00000808180e0981 */ /* 0x000ea8000c1e1b00 */
[----:B------:R-:W2:Y:S01]  /*0b60*/  @P0 LDG.E.64 R16, desc[UR8][R26.64+0x8] ;  /* 0x000008081a100981 */ /* 0x000ea2000c1e1b00 */
[----:B------:R-:W-:-:S04]  /*0b70*/  @P0 VIADD R4, R4, 0x2 ;  /* 0x0000000204040836 */ /* 0x000fc80000000000 */
[----:B------:R-:W-:Y:S01]  /*0b80*/  @!P1 IMAD.IADD R7, R7, 0x1, R4 ;  /* 0x0000000107079824 */ /* 0x000fe200078e0204 */
[----:B------:R-:W-:-:S03]  /*0b90*/  @!P1 IADD3 R11, PT, PT, R6, R4, RZ ;  /* 0x00000004060b9210 */ /* 0x000fc60007ffe0ff */
[----:B-1----:R-:W-:-:S04]  /*0ba0*/  @!P1 IMAD.WIDE R22, R7, 0x8, R22 ;  /* 0x0000000807169825 */ /* 0x002fc800078e0216 */
[----:B0-----:R-:W-:Y:S01]  /*0bb0*/  @!P1 IMAD.WIDE R18, R11, 0x8, R18 ;  /* 0x000000080b129825 */ /* 0x001fe200078e0212 */
[----:B--2---:R-:W-:-:S07]  /*0bc0*/  @P0 DFMA R20, R14, R16, R12 ;  /* 0x000000100e14022b */ /* 0x004fce000000000c */
[----:B------:R0:W-:Y:S04]  /*0bd0*/  @P0 STG.E.64 desc[UR8][R8.64], R20 ;  /* 0x0000001408000986 */ /* 0x0001e8000c101b08 */
[----:B------:R-:W0:Y:S04]  /*0be0*/  @!P1 LDG.E.64 R18, desc[UR8][R18.64] ;  /* 0x0000000812129981 */ /* 0x000e28000c1e1b00 */
[----:B------:R-:W0:Y:S02]  /*0bf0*/  @!P1 LDG.E.64 R22, desc[UR8][R22.64] ;  /* 0x0000000816169981 */ /* 0x000e24000c1e1b00 */
[----:B0-----:R-:W-:-:S07]  /*0c00*/  @!P1 DFMA R20, R18, R22, R20 ;  /* 0x000000161214922b */ /* 0x001fce0000000014 */
[----:B------:R2:W-:Y:S04]  /*0c10*/  @!P1 STG.E.64 desc[UR8][R8.64], R20 ;  /* 0x0000001408009986 */ /* 0x0005e8000c101b08 */
.L_x_10:
[----:B------:R-:W-:Y:S05]  /*0c20*/  @P2 BRA `(.L_x_12) ;  /* 0xfffffff800382947 */ /* 0x000fea000383ffff */
.L_x_7:
[----:B-----5:R-:W-:-:S14]  /*0c30*/  DSETP.GEU.AND P0, PT, R20, RZ, PT ;  /* 0x000000ff1400722a */ /* 0x020fdc0003f0e000 */
[----:B------:R-:W-:Y:S05]  /*0c40*/  @P0 EXIT ;  /* 0x000000000000094d */ /* 0x000fea0003800000 */
[----:B------:R-:W-:Y:S01]  /*0c50*/  STG.E.64 desc[UR8][R8.64], RZ ;  /* 0x000000ff08007986 */ /* 0x000fe2000c101b08 */
[----:B------:R-:W-:Y:S05]  /*0c60*/  EXIT ;  /* 0x000000000000794d */ /* 0x000fea0003800000 */
.L_x_13:
        /* <DEDUP_REMOVED lines=9> */
.L_x_17:


//--------------------- .text.sum                 --------------------------
	.section	.text.sum,"ax",@progbits
	.align	128
        .global         sum
        .type           sum,@function
        .size           sum,(.L_x_18 - sum)
        .other          sum,@"STO_CUDA_ENTRY STV_DEFAULT"
sum:
.text.sum:
[----:B------:R-:W-:Y:S01]  /*0000*/  LDC R1, c[0x0][0x37c] ;  /* 0x0000df00ff017b82 */ /* 0x000fe20000000800 */
[----:B------:R-:W0:Y:S07]  /*0010*/  S2R R0, SR_TID.X ;  /* 0x0000000000007919 */ /* 0x000e2e0000002100 */
[----:B------:R-:W0:Y:S01]  /*0020*/  S2UR UR4, SR_CTAID.X ;  /* 0x00000000000479c3 */ /* 0x000e220000002500 */
[----:B------:R-:W1:Y:S07]  /*0030*/  LDCU UR5, c[0x0][0x398] ;  /* 0x00007300ff0577ac */ /* 0x000e6e0008000800 */
[----:B------:R-:W0:Y:S02]  /*0040*/  LDC R15, c[0x0][0x360] ;  /* 0x0000d800ff0f7b82 */ /* 0x000e240000000800 */
[----:B0-----:R-:W-:-:S05]  /*0050*/  IMAD R0, R15, UR4, R0 ;  /* 0x000000040f007c24 */ /* 0x001fca000f8e0200 */
[----:B-1----:R-:W-:-:S13]  /*0060*/  ISETP.GE.AND P0, PT, R0, UR5, PT ;  /* 0x0000000500007c0c */ /* 0x002fda000bf06270 */
[----:B------:R-:W-:Y:S05]  /*0070*/  @P0 EXIT ;  /* 0x000000000000094d */ /* 0x000fea0003800000 */
[----:B------:R-:W0:Y:S01]  /*0080*/  LDC.64 R12, c[0x0][0x390] ;  /* 0x0000e400ff0c7b82 */ /* 0x000e220000000a00 */
[----:B------:R-:W1:Y:S01]  /*0090*/  LDCU UR4, c[0x0][0x370] ;  /* 0x00006e00ff0477ac */ /* 0x000e620008000800 */
[----:B------:R-:W2:Y:S06]  /*00a0*/  LDCU.64 UR6, c[0x0][0x358] ;  /* 0x00006b00ff0677ac */ /* 0x000eac0008000a00 */
[----:B------:R-:W3:Y:S08]  /*00b0*/  LDC.64 R8, c[0x0][0x380] ;  /* 0x0000e000ff087b82 */ /* 0x000ef00000000a00 */
[----:B------:R-:W4:Y:S01]  /*00c0*/  LDC.64 R10, c[0x0][0x388] ;  /* 0x0000e200ff0a7b82 */ /* 0x000f220000000a00 */
[----:B-1----:R-:W-:-:S07]  /*00d0*/  IMAD R15, R15, UR4, RZ ;  /* 0x000000040f0f7c24 */ /* 0x002fce000f8e02ff */
.L_x_14:
[----:B---3--:R-:W-:-:S04]  /*00e0*/  IMAD.WIDE R2, R0, 0x4, R8 ;  /* 0x0000000400027825 */ /* 0x008fc800078e0208 */
[C---:B----4-:R-:W-:Y:S02]  /*00f0*/  IMAD.WIDE R4, R0.reuse, 0x4, R10 ;  /* 0x0000000400047825 */ /* 0x050fe400078e020a */
[----:B--2---:R-:W2:Y:S04]  /*0100*/  LDG.E R2, desc[UR6][R2.64] ;  /* 0x0000000602027981 */ /* 0x004ea8000c1e1900 */
[----:B------:R-:W2:Y:S01]  /*0110*/  LDG.E R5, desc[UR6][R4.64] ;  /* 0x0000000604057981 */ /* 0x000ea2000c1e1900 */
[----:B01----:R-:W-:Y:S01]  /*0120*/  IMAD.WIDE R6, R0, 0x4, R12 ;  /* 0x0000000400067825 */ /* 0x003fe200078e020c */
[----:B------:R-:W-:-:S04]  /*0130*/  IADD3 R0, PT, PT, R15, R0, RZ ;  /* 0x000000000f007210 */ /* 0x000fc80007ffe0ff */
[----:B------:R-:W-:Y:S01]  /*0140*/  ISETP.GE.AND P0, PT, R0, UR5, PT ;  /* 0x0000000500007c0c */ /* 0x000fe2000bf06270 */
[----:B--2---:R-:W-:-:S05]  /*0150*/  FADD R17, R2, R5 ;  /* 0x0000000502117221 */ /* 0x004fca0000000000 */
[----:B------:R1:W-:Y:S07]  /*0160*/  STG.E desc[UR6][R6.64], R17 ;  /* 0x0000001106007986 */ /* 0x0003ee000c101906 */
[----:B------:R-:W-:Y:S05]  /*0170*/  @!P0 BRA `(.L_x_14) ;  /* 0xfffffffc00d88947 */ /* 0x000fea000383ffff */
[----:B------:R-:W-:Y:S05]  /*0180*/  EXIT ;  /* 0x000000000000794d */ /* 0x000fea0003800000 */
.L_x_15:
        /* <DEDUP_REMOVED lines=15> */
.L_x_18:


//--------------------- .nv.shared.reserved.0     --------------------------
	.section	.nv.shared.reserved.0,"aw",@nobits
	.weak		__nv_reservedSMEM_offset_0_alias
	.size		__nv_reservedSMEM_offset_0_alias, 0, 64
	.other		__nv_reservedSMEM_offset_0_alias,@"STO_CUDA_RESERVED_SHARED STV_DEFAULT"
__nv_reservedSMEM_offset_0_alias:
	.zero		0
	.zero		64


//--------------------- .nv.constant0.output_layer --------------------------
	.section	.nv.constant0.output_layer,"a",@progbits
	.sectionflags	@""
	.align	4
.nv.constant0.output_layer:
	.zero		920


//--------------------- .nv.constant0.convolution_layer --------------------------
	.section	.nv.constant0.convolution_layer,"a",@progbits
	.sectionflags	@""
	.align	4
.nv.constant0.convolution_layer:
	.zero		920


//--------------------- .nv.constant0.sum         --------------------------
	.section	.nv.constant0.sum,"a",@progbits
	.sectionflags	@""
	.align	4
.nv.constant0.sum:
	.zero		924


//--------------------- SYMBOLS --------------------------

	.type		.nv.reservedSmem.offset0,@object
	.size		.nv.reservedSmem.offset0,0x4
